//
// Generated by NVIDIA NVVM Compiler
//
// Compiler Build ID: CL-36424714
// Cuda compilation tools, release 13.0, V13.0.88
// Based on NVVM 20.0.0
//

.version 9.0
.target sm_100
.address_size 64

	// .globl	_Z13upwind_normalPdS_S_PKdS1_S1_S1_S1_S1_S1_iiidddi
.func  (.param .b64 func_retval0) __internal_accurate_pow
(
	.param .b64 __internal_accurate_pow_param_0
)
;

.visible .entry _Z13upwind_normalPdS_S_PKdS1_S1_S1_S1_S1_S1_iiidddi(
	.param .u64 .ptr .align 1 _Z13upwind_normalPdS_S_PKdS1_S1_S1_S1_S1_S1_iiidddi_param_0,
	.param .u64 .ptr .align 1 _Z13upwind_normalPdS_S_PKdS1_S1_S1_S1_S1_S1_iiidddi_param_1,
	.param .u64 .ptr .align 1 _Z13upwind_normalPdS_S_PKdS1_S1_S1_S1_S1_S1_iiidddi_param_2,
	.param .u64 .ptr .align 1 _Z13upwind_normalPdS_S_PKdS1_S1_S1_S1_S1_S1_iiidddi_param_3,
	.param .u64 .ptr .align 1 _Z13upwind_normalPdS_S_PKdS1_S1_S1_S1_S1_S1_iiidddi_param_4,
	.param .u64 .ptr .align 1 _Z13upwind_normalPdS_S_PKdS1_S1_S1_S1_S1_S1_iiidddi_param_5,
	.param .u64 .ptr .align 1 _Z13upwind_normalPdS_S_PKdS1_S1_S1_S1_S1_S1_iiidddi_param_6,
	.param .u64 .ptr .align 1 _Z13upwind_normalPdS_S_PKdS1_S1_S1_S1_S1_S1_iiidddi_param_7,
	.param .u64 .ptr .align 1 _Z13upwind_normalPdS_S_PKdS1_S1_S1_S1_S1_S1_iiidddi_param_8,
	.param .u64 .ptr .align 1 _Z13upwind_normalPdS_S_PKdS1_S1_S1_S1_S1_S1_iiidddi_param_9,
	.param .u32 _Z13upwind_normalPdS_S_PKdS1_S1_S1_S1_S1_S1_iiidddi_param_10,
	.param .u32 _Z13upwind_normalPdS_S_PKdS1_S1_S1_S1_S1_S1_iiidddi_param_11,
	.param .u32 _Z13upwind_normalPdS_S_PKdS1_S1_S1_S1_S1_S1_iiidddi_param_12,
	.param .f64 _Z13upwind_normalPdS_S_PKdS1_S1_S1_S1_S1_S1_iiidddi_param_13,
	.param .f64 _Z13upwind_normalPdS_S_PKdS1_S1_S1_S1_S1_S1_iiidddi_param_14,
	.param .f64 _Z13upwind_normalPdS_S_PKdS1_S1_S1_S1_S1_S1_iiidddi_param_15,
	.param .u32 _Z13upwind_normalPdS_S_PKdS1_S1_S1_S1_S1_S1_iiidddi_param_16
)
{
	.reg .pred 	%p<81>;
	.reg .b32 	%r<122>;
	.reg .b64 	%rd<61>;
	.reg .b64 	%fd<224>;

	ld.param.u64 	%rd4, [_Z13upwind_normalPdS_S_PKdS1_S1_S1_S1_S1_S1_iiidddi_param_1];
	ld.param.u64 	%rd6, [_Z13upwind_normalPdS_S_PKdS1_S1_S1_S1_S1_S1_iiidddi_param_3];
	ld.param.u64 	%rd7, [_Z13upwind_normalPdS_S_PKdS1_S1_S1_S1_S1_S1_iiidddi_param_4];
	ld.param.u64 	%rd8, [_Z13upwind_normalPdS_S_PKdS1_S1_S1_S1_S1_S1_iiidddi_param_5];
	ld.param.u64 	%rd9, [_Z13upwind_normalPdS_S_PKdS1_S1_S1_S1_S1_S1_iiidddi_param_6];
	ld.param.u64 	%rd10, [_Z13upwind_normalPdS_S_PKdS1_S1_S1_S1_S1_S1_iiidddi_param_7];
	ld.param.u64 	%rd11, [_Z13upwind_normalPdS_S_PKdS1_S1_S1_S1_S1_S1_iiidddi_param_8];
	ld.param.u64 	%rd12, [_Z13upwind_normalPdS_S_PKdS1_S1_S1_S1_S1_S1_iiidddi_param_9];
	ld.param.u32 	%r13, [_Z13upwind_normalPdS_S_PKdS1_S1_S1_S1_S1_S1_iiidddi_param_10];
	ld.param.u32 	%r16, [_Z13upwind_normalPdS_S_PKdS1_S1_S1_S1_S1_S1_iiidddi_param_11];
	ld.param.u32 	%r15, [_Z13upwind_normalPdS_S_PKdS1_S1_S1_S1_S1_S1_iiidddi_param_12];
	ld.param.f64 	%fd45, [_Z13upwind_normalPdS_S_PKdS1_S1_S1_S1_S1_S1_iiidddi_param_13];
	ld.param.f64 	%fd46, [_Z13upwind_normalPdS_S_PKdS1_S1_S1_S1_S1_S1_iiidddi_param_14];
	ld.param.f64 	%fd47, [_Z13upwind_normalPdS_S_PKdS1_S1_S1_S1_S1_S1_iiidddi_param_15];
	mov.u32 	%r17, %ctaid.x;
	mov.u32 	%r18, %ntid.x;
	mov.u32 	%r19, %tid.x;
	mad.lo.s32 	%r1, %r17, %r18, %r19;
	mov.u32 	%r20, %ctaid.y;
	mov.u32 	%r21, %ntid.y;
	mov.u32 	%r22, %tid.y;
	mad.lo.s32 	%r23, %r20, %r21, %r22;
	mov.u32 	%r24, %ctaid.z;
	mov.u32 	%r25, %ntid.z;
	mov.u32 	%r26, %tid.z;
	mad.lo.s32 	%r3, %r24, %r25, %r26;
	setp.ge.s32 	%p1, %r1, %r13;
	setp.ge.s32 	%p2, %r23, %r16;
	or.pred  	%p3, %p1, %p2;
	setp.ge.s32 	%p4, %r3, %r15;
	or.pred  	%p5, %p3, %p4;
	@%p5 bra 	$L__BB0_23;
	cvta.to.global.u64 	%rd1, %rd6;
	cvta.to.global.u64 	%rd13, %rd7;
	cvta.to.global.u64 	%rd14, %rd8;
	add.s32 	%r27, %r13, -1;
	cvt.rn.f64.s32 	%fd1, %r27;
	cvt.rn.f64.s32 	%fd48, %r1;
	max.f64 	%fd49, %fd48, 0d0000000000000000;
	setp.gt.f64 	%p6, %fd49, %fd1;
	selp.f64 	%fd50, %fd1, %fd49, %p6;
	cvt.rzi.s32.f64 	%r4, %fd50;
	add.s32 	%r28, %r16, -1;
	cvt.rn.f64.u32 	%fd51, %r28;
	cvt.rn.f64.u32 	%fd52, %r23;
	max.f64 	%fd53, %fd52, 0d0000000000000000;
	setp.gt.f64 	%p7, %fd53, %fd51;
	selp.f64 	%fd54, %fd51, %fd53, %p7;
	cvt.rzi.s32.f64 	%r5, %fd54;
	add.s32 	%r29, %r15, -1;
	cvt.rn.f64.u32 	%fd2, %r29;
	cvt.rn.f64.u32 	%fd55, %r3;
	max.f64 	%fd56, %fd55, 0d0000000000000000;
	setp.gt.f64 	%p8, %fd56, %fd2;
	selp.f64 	%fd57, %fd2, %fd56, %p8;
	cvt.rzi.s32.f64 	%r30, %fd57;
	mul.lo.s32 	%r31, %r30, %r16;
	add.s32 	%r32, %r31, %r5;
	mul.lo.s32 	%r6, %r32, %r13;
	add.s32 	%r7, %r6, %r4;
	add.s32 	%r33, %r23, 1;
	cvt.rn.f64.u32 	%fd58, %r33;
	max.f64 	%fd59, %fd58, 0d0000000000000000;
	setp.gt.f64 	%p9, %fd59, %fd51;
	selp.f64 	%fd60, %fd51, %fd59, %p9;
	cvt.rzi.s32.f64 	%r34, %fd60;
	add.s32 	%r35, %r31, %r34;
	mad.lo.s32 	%r36, %r35, %r13, %r4;
	add.s32 	%r37, %r23, 2;
	cvt.rn.f64.u32 	%fd61, %r37;
	max.f64 	%fd62, %fd61, 0d0000000000000000;
	setp.gt.f64 	%p10, %fd62, %fd51;
	selp.f64 	%fd63, %fd51, %fd62, %p10;
	cvt.rzi.s32.f64 	%r38, %fd63;
	add.s32 	%r39, %r31, %r38;
	mad.lo.s32 	%r40, %r39, %r13, %r4;
	add.s32 	%r41, %r23, -1;
	cvt.rn.f64.s32 	%fd64, %r41;
	max.f64 	%fd65, %fd64, 0d0000000000000000;
	setp.gt.f64 	%p11, %fd65, %fd51;
	selp.f64 	%fd66, %fd51, %fd65, %p11;
	cvt.rzi.s32.f64 	%r42, %fd66;
	add.s32 	%r43, %r31, %r42;
	mad.lo.s32 	%r44, %r43, %r13, %r4;
	add.s32 	%r45, %r23, -2;
	cvt.rn.f64.s32 	%fd67, %r45;
	max.f64 	%fd68, %fd67, 0d0000000000000000;
	setp.gt.f64 	%p12, %fd68, %fd51;
	selp.f64 	%fd69, %fd51, %fd68, %p12;
	cvt.rzi.s32.f64 	%r46, %fd69;
	add.s32 	%r47, %r31, %r46;
	mad.lo.s32 	%r48, %r47, %r13, %r4;
	mul.wide.s32 	%rd15, %r48, 8;
	add.s64 	%rd16, %rd1, %rd15;
	ld.global.f64 	%fd3, [%rd16];
	mul.wide.s32 	%rd17, %r44, 8;
	add.s64 	%rd18, %rd1, %rd17;
	ld.global.f64 	%fd4, [%rd18];
	mul.wide.s32 	%rd19, %r7, 8;
	add.s64 	%rd2, %rd1, %rd19;
	ld.global.f64 	%fd5, [%rd2];
	mul.wide.s32 	%rd20, %r36, 8;
	add.s64 	%rd21, %rd1, %rd20;
	ld.global.f64 	%fd6, [%rd21];
	mul.wide.s32 	%rd22, %r40, 8;
	add.s64 	%rd23, %rd1, %rd22;
	ld.global.f64 	%fd7, [%rd23];
	add.s64 	%rd24, %rd13, %rd19;
	ld.global.f64 	%fd8, [%rd24];
	add.s64 	%rd25, %rd14, %rd19;
	ld.global.f64 	%fd9, [%rd25];
	{
	.reg .b32 %temp; 
	mov.b64 	{%temp, %r8}, %fd45;
	}
	mov.f64 	%fd70, 0d4000000000000000;
	{
	.reg .b32 %temp; 
	mov.b64 	{%temp, %r49}, %fd70;
	}
	and.b32  	%r10, %r49, 2146435072;
	setp.eq.s32 	%p13, %r10, 1062207488;
	abs.f64 	%fd10, %fd45;
	{ // callseq 0, 0
	.param .b64 param0;
	st.param.f64 	[param0], %fd10;
	.param .b64 retval0;
	call.uni (retval0), 
	__internal_accurate_pow, 
	(
	param0
	);
	ld.param.f64 	%fd71, [retval0];
	} // callseq 0
	setp.lt.s32 	%p14, %r8, 0;
	neg.f64 	%fd73, %fd71;
	selp.f64 	%fd74, %fd73, %fd71, %p13;
	selp.f64 	%fd219, %fd74, %fd71, %p14;
	setp.neu.f64 	%p15, %fd45, 0d0000000000000000;
	@%p15 bra 	$L__BB0_3;
	selp.b32 	%r50, %r8, 0, %p13;
	setp.lt.s32 	%p17, %r49, 0;
	or.b32  	%r51, %r50, 2146435072;
	selp.b32 	%r52, %r51, %r50, %p17;
	mov.b32 	%r53, 0;
	mov.b64 	%fd219, {%r53, %r52};
$L__BB0_3:
	add.f64 	%fd75, %fd45, 0d4000000000000000;
	{
	.reg .b32 %temp; 
	mov.b64 	{%temp, %r54}, %fd75;
	}
	and.b32  	%r55, %r54, 2146435072;
	setp.ne.s32 	%p18, %r55, 2146435072;
	@%p18 bra 	$L__BB0_8;
	setp.num.f64 	%p19, %fd45, %fd45;
	@%p19 bra 	$L__BB0_6;
	mov.f64 	%fd76, 0d4000000000000000;
	add.rn.f64 	%fd219, %fd45, %fd76;
	bra.uni 	$L__BB0_8;
$L__BB0_6:
	setp.neu.f64 	%p20, %fd10, 0d7FF0000000000000;
	@%p20 bra 	$L__BB0_8;
	setp.lt.s32 	%p23, %r49, 0;
	selp.b32 	%r57, 0, 2146435072, %p23;
	and.b32  	%r58, %r49, 2147483647;
	setp.ne.s32 	%p24, %r58, 1071644672;
	or.b32  	%r59, %r57, -2147483648;
	selp.b32 	%r60, %r59, %r57, %p24;
	selp.b32 	%r61, %r60, %r57, %p13;
	selp.b32 	%r62, %r61, %r57, %p14;
	mov.b32 	%r63, 0;
	mov.b64 	%fd219, {%r63, %r62};
$L__BB0_8:
	ld.param.u64 	%rd59, [_Z13upwind_normalPdS_S_PKdS1_S1_S1_S1_S1_S1_iiidddi_param_0];
	add.f64 	%fd77, %fd5, %fd5;
	sub.f64 	%fd78, %fd4, %fd77;
	add.f64 	%fd79, %fd6, %fd78;
	add.f64 	%fd80, %fd6, %fd6;
	sub.f64 	%fd81, %fd5, %fd80;
	add.f64 	%fd82, %fd7, %fd81;
	abs.f64 	%fd83, %fd79;
	setp.eq.f64 	%p26, %fd45, 0d3FF0000000000000;
	selp.f64 	%fd84, 0d3FF0000000000000, %fd219, %p26;
	abs.f64 	%fd85, %fd82;
	setp.lt.f64 	%p27, %fd83, %fd85;
	selp.f64 	%fd86, %fd79, %fd82, %p27;
	mul.f64 	%fd87, %fd86, 0d3FE0000000000000;
	mul.f64 	%fd88, %fd79, %fd82;
	setp.lt.f64 	%p28, %fd88, 0d0000000000000000;
	selp.f64 	%fd89, 0d0000000000000000, %fd87, %p28;
	div.rn.f64 	%fd90, %fd89, %fd84;
	setp.eq.f64 	%p29, %fd8, %fd45;
	selp.f64 	%fd91, %fd6, 0d0000000000000000, %p29;
	sub.f64 	%fd92, %fd91, %fd5;
	div.rn.f64 	%fd93, %fd92, %fd8;
	mul.f64 	%fd94, %fd8, %fd90;
	sub.f64 	%fd95, %fd93, %fd94;
	add.f64 	%fd96, %fd4, %fd4;
	sub.f64 	%fd97, %fd5, %fd96;
	add.f64 	%fd98, %fd3, %fd97;
	mul.f64 	%fd99, %fd98, %fd79;
	setp.lt.f64 	%p30, %fd99, 0d0000000000000000;
	abs.f64 	%fd100, %fd98;
	setp.lt.f64 	%p31, %fd83, %fd100;
	selp.f64 	%fd101, %fd79, %fd98, %p31;
	mul.f64 	%fd102, %fd101, 0d3FE0000000000000;
	selp.f64 	%fd103, 0d0000000000000000, %fd102, %p30;
	div.rn.f64 	%fd104, %fd103, %fd84;
	setp.eq.f64 	%p32, %fd9, %fd45;
	selp.f64 	%fd105, %fd4, 0d0000000000000000, %p32;
	sub.f64 	%fd106, %fd5, %fd105;
	div.rn.f64 	%fd107, %fd106, %fd9;
	fma.rn.f64 	%fd108, %fd9, %fd104, %fd107;
	abs.f64 	%fd109, %fd91;
	abs.f64 	%fd110, %fd105;
	setp.lt.f64 	%p33, %fd109, %fd110;
	selp.f64 	%fd111, %fd95, %fd108, %p33;
	cvta.to.global.u64 	%rd26, %rd59;
	mul.wide.s32 	%rd27, %r7, 8;
	add.s64 	%rd28, %rd26, %rd27;
	st.global.f64 	[%rd28], %fd111;
	add.s32 	%r65, %r1, 1;
	cvt.rn.f64.s32 	%fd112, %r65;
	max.f64 	%fd113, %fd112, 0d0000000000000000;
	setp.gt.f64 	%p34, %fd113, %fd1;
	selp.f64 	%fd114, %fd1, %fd113, %p34;
	cvt.rzi.s32.f64 	%r66, %fd114;
	add.s32 	%r67, %r6, %r66;
	add.s32 	%r68, %r1, 2;
	cvt.rn.f64.s32 	%fd115, %r68;
	max.f64 	%fd116, %fd115, 0d0000000000000000;
	setp.gt.f64 	%p35, %fd116, %fd1;
	selp.f64 	%fd117, %fd1, %fd116, %p35;
	cvt.rzi.s32.f64 	%r69, %fd117;
	add.s32 	%r70, %r6, %r69;
	add.s32 	%r71, %r1, -1;
	cvt.rn.f64.s32 	%fd118, %r71;
	max.f64 	%fd119, %fd118, 0d0000000000000000;
	setp.gt.f64 	%p36, %fd119, %fd1;
	selp.f64 	%fd120, %fd1, %fd119, %p36;
	cvt.rzi.s32.f64 	%r72, %fd120;
	add.s32 	%r73, %r6, %r72;
	add.s32 	%r74, %r1, -2;
	cvt.rn.f64.s32 	%fd121, %r74;
	max.f64 	%fd122, %fd121, 0d0000000000000000;
	setp.gt.f64 	%p37, %fd122, %fd1;
	selp.f64 	%fd123, %fd1, %fd122, %p37;
	cvt.rzi.s32.f64 	%r75, %fd123;
	add.s32 	%r76, %r6, %r75;
	mul.wide.s32 	%rd29, %r76, 8;
	add.s64 	%rd30, %rd1, %rd29;
	ld.global.f64 	%fd17, [%rd30];
	mul.wide.s32 	%rd31, %r73, 8;
	add.s64 	%rd32, %rd1, %rd31;
	ld.global.f64 	%fd18, [%rd32];
	ld.global.f64 	%fd19, [%rd2];
	mul.wide.s32 	%rd33, %r67, 8;
	add.s64 	%rd34, %rd1, %rd33;
	ld.global.f64 	%fd20, [%rd34];
	mul.wide.s32 	%rd35, %r70, 8;
	add.s64 	%rd36, %rd1, %rd35;
	ld.global.f64 	%fd21, [%rd36];
	cvta.to.global.u64 	%rd37, %rd9;
	add.s64 	%rd38, %rd37, %rd27;
	ld.global.f64 	%fd22, [%rd38];
	cvta.to.global.u64 	%rd39, %rd10;
	add.s64 	%rd40, %rd39, %rd27;
	ld.global.f64 	%fd23, [%rd40];
	{
	.reg .b32 %temp; 
	mov.b64 	{%temp, %r11}, %fd46;
	}
	abs.f64 	%fd24, %fd46;
	{ // callseq 1, 0
	.param .b64 param0;
	st.param.f64 	[param0], %fd24;
	.param .b64 retval0;
	call.uni (retval0), 
	__internal_accurate_pow, 
	(
	param0
	);
	ld.param.f64 	%fd124, [retval0];
	} // callseq 1
	setp.lt.s32 	%p38, %r11, 0;
	neg.f64 	%fd126, %fd124;
	selp.f64 	%fd127, %fd126, %fd124, %p13;
	selp.f64 	%fd221, %fd127, %fd124, %p38;
	setp.neu.f64 	%p39, %fd46, 0d0000000000000000;
	@%p39 bra 	$L__BB0_10;
	selp.b32 	%r77, %r11, 0, %p13;
	setp.lt.s32 	%p41, %r49, 0;
	or.b32  	%r78, %r77, 2146435072;
	selp.b32 	%r79, %r78, %r77, %p41;
	mov.b32 	%r80, 0;
	mov.b64 	%fd221, {%r80, %r79};
$L__BB0_10:
	add.f64 	%fd128, %fd46, 0d4000000000000000;
	{
	.reg .b32 %temp; 
	mov.b64 	{%temp, %r81}, %fd128;
	}
	and.b32  	%r82, %r81, 2146435072;
	setp.ne.s32 	%p42, %r82, 2146435072;
	@%p42 bra 	$L__BB0_15;
	setp.num.f64 	%p43, %fd46, %fd46;
	@%p43 bra 	$L__BB0_13;
	mov.f64 	%fd129, 0d4000000000000000;
	add.rn.f64 	%fd221, %fd46, %fd129;
	bra.uni 	$L__BB0_15;
$L__BB0_13:
	setp.neu.f64 	%p44, %fd24, 0d7FF0000000000000;
	@%p44 bra 	$L__BB0_15;
	setp.lt.s32 	%p47, %r49, 0;
	selp.b32 	%r84, 0, 2146435072, %p47;
	and.b32  	%r85, %r49, 2147483647;
	setp.ne.s32 	%p48, %r85, 1071644672;
	or.b32  	%r86, %r84, -2147483648;
	selp.b32 	%r87, %r86, %r84, %p48;
	selp.b32 	%r88, %r87, %r84, %p13;
	selp.b32 	%r89, %r88, %r84, %p38;
	mov.b32 	%r90, 0;
	mov.b64 	%fd221, {%r90, %r89};
$L__BB0_15:
	add.f64 	%fd130, %fd19, %fd19;
	sub.f64 	%fd131, %fd18, %fd130;
	add.f64 	%fd132, %fd20, %fd131;
	add.f64 	%fd133, %fd20, %fd20;
	sub.f64 	%fd134, %fd19, %fd133;
	add.f64 	%fd135, %fd21, %fd134;
	abs.f64 	%fd136, %fd132;
	setp.eq.f64 	%p50, %fd46, 0d3FF0000000000000;
	selp.f64 	%fd137, 0d3FF0000000000000, %fd221, %p50;
	abs.f64 	%fd138, %fd135;
	setp.lt.f64 	%p51, %fd136, %fd138;
	selp.f64 	%fd139, %fd132, %fd135, %p51;
	mul.f64 	%fd140, %fd139, 0d3FE0000000000000;
	mul.f64 	%fd141, %fd132, %fd135;
	setp.lt.f64 	%p52, %fd141, 0d0000000000000000;
	selp.f64 	%fd142, 0d0000000000000000, %fd140, %p52;
	div.rn.f64 	%fd143, %fd142, %fd137;
	setp.eq.f64 	%p53, %fd22, %fd46;
	selp.f64 	%fd144, %fd20, 0d0000000000000000, %p53;
	sub.f64 	%fd145, %fd144, %fd19;
	div.rn.f64 	%fd146, %fd145, %fd22;
	mul.f64 	%fd147, %fd22, %fd143;
	sub.f64 	%fd148, %fd146, %fd147;
	add.f64 	%fd149, %fd18, %fd18;
	sub.f64 	%fd150, %fd19, %fd149;
	add.f64 	%fd151, %fd17, %fd150;
	mul.f64 	%fd152, %fd151, %fd132;
	setp.lt.f64 	%p54, %fd152, 0d0000000000000000;
	abs.f64 	%fd153, %fd151;
	setp.lt.f64 	%p55, %fd136, %fd153;
	selp.f64 	%fd154, %fd132, %fd151, %p55;
	mul.f64 	%fd155, %fd154, 0d3FE0000000000000;
	selp.f64 	%fd156, 0d0000000000000000, %fd155, %p54;
	div.rn.f64 	%fd157, %fd156, %fd137;
	setp.eq.f64 	%p56, %fd23, %fd46;
	selp.f64 	%fd158, %fd18, 0d0000000000000000, %p56;
	sub.f64 	%fd159, %fd19, %fd158;
	div.rn.f64 	%fd160, %fd159, %fd23;
	fma.rn.f64 	%fd161, %fd23, %fd157, %fd160;
	abs.f64 	%fd162, %fd144;
	abs.f64 	%fd163, %fd158;
	setp.lt.f64 	%p57, %fd162, %fd163;
	selp.f64 	%fd164, %fd148, %fd161, %p57;
	cvta.to.global.u64 	%rd41, %rd4;
	mul.wide.s32 	%rd42, %r7, 8;
	add.s64 	%rd43, %rd41, %rd42;
	st.global.f64 	[%rd43], %fd164;
	add.s32 	%r92, %r3, 1;
	cvt.rn.f64.u32 	%fd165, %r92;
	max.f64 	%fd166, %fd165, 0d0000000000000000;
	setp.gt.f64 	%p58, %fd166, %fd2;
	selp.f64 	%fd167, %fd2, %fd166, %p58;
	cvt.rzi.s32.f64 	%r93, %fd167;
	mad.lo.s32 	%r94, %r93, %r16, %r5;
	mad.lo.s32 	%r95, %r94, %r13, %r4;
	add.s32 	%r96, %r3, 2;
	cvt.rn.f64.u32 	%fd168, %r96;
	max.f64 	%fd169, %fd168, 0d0000000000000000;
	setp.gt.f64 	%p59, %fd169, %fd2;
	selp.f64 	%fd170, %fd2, %fd169, %p59;
	cvt.rzi.s32.f64 	%r97, %fd170;
	mad.lo.s32 	%r98, %r97, %r16, %r5;
	mad.lo.s32 	%r99, %r98, %r13, %r4;
	add.s32 	%r100, %r3, -1;
	cvt.rn.f64.s32 	%fd171, %r100;
	max.f64 	%fd172, %fd171, 0d0000000000000000;
	setp.gt.f64 	%p60, %fd172, %fd2;
	selp.f64 	%fd173, %fd2, %fd172, %p60;
	cvt.rzi.s32.f64 	%r101, %fd173;
	mad.lo.s32 	%r102, %r101, %r16, %r5;
	mad.lo.s32 	%r103, %r102, %r13, %r4;
	add.s32 	%r104, %r3, -2;
	cvt.rn.f64.s32 	%fd174, %r104;
	max.f64 	%fd175, %fd174, 0d0000000000000000;
	setp.gt.f64 	%p61, %fd175, %fd2;
	selp.f64 	%fd176, %fd2, %fd175, %p61;
	cvt.rzi.s32.f64 	%r105, %fd176;
	mad.lo.s32 	%r106, %r105, %r16, %r5;
	mad.lo.s32 	%r107, %r106, %r13, %r4;
	mul.wide.s32 	%rd44, %r107, 8;
	add.s64 	%rd45, %rd1, %rd44;
	ld.global.f64 	%fd31, [%rd45];
	mul.wide.s32 	%rd46, %r103, 8;
	add.s64 	%rd47, %rd1, %rd46;
	ld.global.f64 	%fd32, [%rd47];
	ld.global.f64 	%fd33, [%rd2];
	mul.wide.s32 	%rd48, %r95, 8;
	add.s64 	%rd49, %rd1, %rd48;
	ld.global.f64 	%fd34, [%rd49];
	mul.wide.s32 	%rd50, %r99, 8;
	add.s64 	%rd51, %rd1, %rd50;
	ld.global.f64 	%fd35, [%rd51];
	cvta.to.global.u64 	%rd52, %rd11;
	add.s64 	%rd53, %rd52, %rd42;
	ld.global.f64 	%fd36, [%rd53];
	cvta.to.global.u64 	%rd54, %rd12;
	add.s64 	%rd55, %rd54, %rd42;
	ld.global.f64 	%fd37, [%rd55];
	{
	.reg .b32 %temp; 
	mov.b64 	{%temp, %r12}, %fd47;
	}
	abs.f64 	%fd38, %fd47;
	{ // callseq 2, 0
	.param .b64 param0;
	st.param.f64 	[param0], %fd38;
	.param .b64 retval0;
	call.uni (retval0), 
	__internal_accurate_pow, 
	(
	param0
	);
	ld.param.f64 	%fd177, [retval0];
	} // callseq 2
	setp.lt.s32 	%p62, %r12, 0;
	neg.f64 	%fd179, %fd177;
	selp.f64 	%fd180, %fd179, %fd177, %p13;
	selp.f64 	%fd223, %fd180, %fd177, %p62;
	setp.neu.f64 	%p63, %fd47, 0d0000000000000000;
	@%p63 bra 	$L__BB0_17;
	setp.eq.s32 	%p64, %r10, 1062207488;
	selp.b32 	%r108, %r12, 0, %p64;
	setp.lt.s32 	%p65, %r49, 0;
	or.b32  	%r109, %r108, 2146435072;
	selp.b32 	%r110, %r109, %r108, %p65;
	mov.b32 	%r111, 0;
	mov.b64 	%fd223, {%r111, %r110};
$L__BB0_17:
	add.f64 	%fd181, %fd47, 0d4000000000000000;
	{
	.reg .b32 %temp; 
	mov.b64 	{%temp, %r112}, %fd181;
	}
	and.b32  	%r113, %r112, 2146435072;
	setp.ne.s32 	%p66, %r113, 2146435072;
	@%p66 bra 	$L__BB0_22;
	setp.num.f64 	%p67, %fd47, %fd47;
	@%p67 bra 	$L__BB0_20;
	mov.f64 	%fd182, 0d4000000000000000;
	add.rn.f64 	%fd223, %fd47, %fd182;
	bra.uni 	$L__BB0_22;
$L__BB0_20:
	setp.neu.f64 	%p68, %fd38, 0d7FF0000000000000;
	@%p68 bra 	$L__BB0_22;
	setp.lt.s32 	%p69, %r12, 0;
	setp.eq.s32 	%p70, %r10, 1062207488;
	setp.lt.s32 	%p71, %r49, 0;
	selp.b32 	%r115, 0, 2146435072, %p71;
	and.b32  	%r116, %r49, 2147483647;
	setp.ne.s32 	%p72, %r116, 1071644672;
	or.b32  	%r117, %r115, -2147483648;
	selp.b32 	%r118, %r117, %r115, %p72;
	selp.b32 	%r119, %r118, %r115, %p70;
	selp.b32 	%r120, %r119, %r115, %p69;
	mov.b32 	%r121, 0;
	mov.b64 	%fd223, {%r121, %r120};
$L__BB0_22:
	ld.param.u64 	%rd60, [_Z13upwind_normalPdS_S_PKdS1_S1_S1_S1_S1_S1_iiidddi_param_2];
	add.f64 	%fd183, %fd33, %fd33;
	sub.f64 	%fd184, %fd32, %fd183;
	add.f64 	%fd185, %fd34, %fd184;
	add.f64 	%fd186, %fd34, %fd34;
	sub.f64 	%fd187, %fd33, %fd186;
	add.f64 	%fd188, %fd35, %fd187;
	abs.f64 	%fd189, %fd185;
	setp.eq.f64 	%p73, %fd47, 0d3FF0000000000000;
	selp.f64 	%fd190, 0d3FF0000000000000, %fd223, %p73;
	abs.f64 	%fd191, %fd188;
	setp.lt.f64 	%p74, %fd189, %fd191;
	selp.f64 	%fd192, %fd185, %fd188, %p74;
	mul.f64 	%fd193, %fd192, 0d3FE0000000000000;
	mul.f64 	%fd194, %fd185, %fd188;
	setp.lt.f64 	%p75, %fd194, 0d0000000000000000;
	selp.f64 	%fd195, 0d0000000000000000, %fd193, %p75;
	div.rn.f64 	%fd196, %fd195, %fd190;
	setp.eq.f64 	%p76, %fd36, %fd47;
	selp.f64 	%fd197, %fd34, 0d0000000000000000, %p76;
	sub.f64 	%fd198, %fd197, %fd33;
	div.rn.f64 	%fd199, %fd198, %fd36;
	mul.f64 	%fd200, %fd36, %fd196;
	sub.f64 	%fd201, %fd199, %fd200;
	add.f64 	%fd202, %fd32, %fd32;
	sub.f64 	%fd203, %fd33, %fd202;
	add.f64 	%fd204, %fd31, %fd203;
	mul.f64 	%fd205, %fd204, %fd185;
	setp.lt.f64 	%p77, %fd205, 0d0000000000000000;
	abs.f64 	%fd206, %fd204;
	setp.lt.f64 	%p78, %fd189, %fd206;
	selp.f64 	%fd207, %fd185, %fd204, %p78;
	mul.f64 	%fd208, %fd207, 0d3FE0000000000000;
	selp.f64 	%fd209, 0d0000000000000000, %fd208, %p77;
	div.rn.f64 	%fd210, %fd209, %fd190;
	setp.eq.f64 	%p79, %fd37, %fd47;
	selp.f64 	%fd211, %fd32, 0d0000000000000000, %p79;
	sub.f64 	%fd212, %fd33, %fd211;
	div.rn.f64 	%fd213, %fd212, %fd37;
	fma.rn.f64 	%fd214, %fd37, %fd210, %fd213;
	abs.f64 	%fd215, %fd197;
	abs.f64 	%fd216, %fd211;
	setp.lt.f64 	%p80, %fd215, %fd216;
	selp.f64 	%fd217, %fd201, %fd214, %p80;
	cvta.to.global.u64 	%rd56, %rd60;
	add.s64 	%rd58, %rd56, %rd42;
	st.global.f64 	[%rd58], %fd217;
$L__BB0_23:
	ret;

}
	// .globl	_Z20boundary_interpolatePdS_S_S_S_S_PKdS1_S1_S1_S1_S1_S1_iiidddi
.visible .entry _Z20boundary_interpolatePdS_S_S_S_S_PKdS1_S1_S1_S1_S1_S1_iiidddi(
	.param .u64 .ptr .align 1 _Z20boundary_interpolatePdS_S_S_S_S_PKdS1_S1_S1_S1_S1_S1_iiidddi_param_0,
	.param .u64 .ptr .align 1 _Z20boundary_interpolatePdS_S_S_S_S_PKdS1_S1_S1_S1_S1_S1_iiidddi_param_1,
	.param .u64 .ptr .align 1 _Z20boundary_interpolatePdS_S_S_S_S_PKdS1_S1_S1_S1_S1_S1_iiidddi_param_2,
	.param .u64 .ptr .align 1 _Z20boundary_interpolatePdS_S_S_S_S_PKdS1_S1_S1_S1_S1_S1_iiidddi_param_3,
	.param .u64 .ptr .align 1 _Z20boundary_interpolatePdS_S_S_S_S_PKdS1_S1_S1_S1_S1_S1_iiidddi_param_4,
	.param .u64 .ptr .align 1 _Z20boundary_interpolatePdS_S_S_S_S_PKdS1_S1_S1_S1_S1_S1_iiidddi_param_5,
	.param .u64 .ptr .align 1 _Z20boundary_interpolatePdS_S_S_S_S_PKdS1_S1_S1_S1_S1_S1_iiidddi_param_6,
	.param .u64 .ptr .align 1 _Z20boundary_interpolatePdS_S_S_S_S_PKdS1_S1_S1_S1_S1_S1_iiidddi_param_7,
	.param .u64 .ptr .align 1 _Z20boundary_interpolatePdS_S_S_S_S_PKdS1_S1_S1_S1_S1_S1_iiidddi_param_8,
	.param .u64 .ptr .align 1 _Z20boundary_interpolatePdS_S_S_S_S_PKdS1_S1_S1_S1_S1_S1_iiidddi_param_9,
	.param .u64 .ptr .align 1 _Z20boundary_interpolatePdS_S_S_S_S_PKdS1_S1_S1_S1_S1_S1_iiidddi_param_10,
	.param .u64 .ptr .align 1 _Z20boundary_interpolatePdS_S_S_S_S_PKdS1_S1_S1_S1_S1_S1_iiidddi_param_11,
	.param .u64 .ptr .align 1 _Z20boundary_interpolatePdS_S_S_S_S_PKdS1_S1_S1_S1_S1_S1_iiidddi_param_12,
	.param .u32 _Z20boundary_interpolatePdS_S_S_S_S_PKdS1_S1_S1_S1_S1_S1_iiidddi_param_13,
	.param .u32 _Z20boundary_interpolatePdS_S_S_S_S_PKdS1_S1_S1_S1_S1_S1_iiidddi_param_14,
	.param .u32 _Z20boundary_interpolatePdS_S_S_S_S_PKdS1_S1_S1_S1_S1_S1_iiidddi_param_15,
	.param .f64 _Z20boundary_interpolatePdS_S_S_S_S_PKdS1_S1_S1_S1_S1_S1_iiidddi_param_16,
	.param .f64 _Z20boundary_interpolatePdS_S_S_S_S_PKdS1_S1_S1_S1_S1_S1_iiidddi_param_17,
	.param .f64 _Z20boundary_interpolatePdS_S_S_S_S_PKdS1_S1_S1_S1_S1_S1_iiidddi_param_18,
	.param .u32 _Z20boundary_interpolatePdS_S_S_S_S_PKdS1_S1_S1_S1_S1_S1_iiidddi_param_19
)
{
	.reg .pred 	%p<117>;
	.reg .b32 	%r<180>;
	.reg .b64 	%rd<72>;
	.reg .b64 	%fd<325>;

	ld.param.u64 	%rd9, [_Z20boundary_interpolatePdS_S_S_S_S_PKdS1_S1_S1_S1_S1_S1_iiidddi_param_0];
	ld.param.u64 	%rd10, [_Z20boundary_interpolatePdS_S_S_S_S_PKdS1_S1_S1_S1_S1_S1_iiidddi_param_1];
	ld.param.u64 	%rd12, [_Z20boundary_interpolatePdS_S_S_S_S_PKdS1_S1_S1_S1_S1_S1_iiidddi_param_3];
	ld.param.u64 	%rd13, [_Z20boundary_interpolatePdS_S_S_S_S_PKdS1_S1_S1_S1_S1_S1_iiidddi_param_4];
	ld.param.u64 	%rd15, [_Z20boundary_interpolatePdS_S_S_S_S_PKdS1_S1_S1_S1_S1_S1_iiidddi_param_6];
	ld.param.u64 	%rd16, [_Z20boundary_interpolatePdS_S_S_S_S_PKdS1_S1_S1_S1_S1_S1_iiidddi_param_7];
	ld.param.u64 	%rd17, [_Z20boundary_interpolatePdS_S_S_S_S_PKdS1_S1_S1_S1_S1_S1_iiidddi_param_8];
	ld.param.u64 	%rd18, [_Z20boundary_interpolatePdS_S_S_S_S_PKdS1_S1_S1_S1_S1_S1_iiidddi_param_9];
	ld.param.u64 	%rd19, [_Z20boundary_interpolatePdS_S_S_S_S_PKdS1_S1_S1_S1_S1_S1_iiidddi_param_10];
	ld.param.u64 	%rd20, [_Z20boundary_interpolatePdS_S_S_S_S_PKdS1_S1_S1_S1_S1_S1_iiidddi_param_11];
	ld.param.u64 	%rd21, [_Z20boundary_interpolatePdS_S_S_S_S_PKdS1_S1_S1_S1_S1_S1_iiidddi_param_12];
	ld.param.u32 	%r26, [_Z20boundary_interpolatePdS_S_S_S_S_PKdS1_S1_S1_S1_S1_S1_iiidddi_param_13];
	ld.param.u32 	%r29, [_Z20boundary_interpolatePdS_S_S_S_S_PKdS1_S1_S1_S1_S1_S1_iiidddi_param_14];
	ld.param.u32 	%r28, [_Z20boundary_interpolatePdS_S_S_S_S_PKdS1_S1_S1_S1_S1_S1_iiidddi_param_15];
	ld.param.f64 	%fd69, [_Z20boundary_interpolatePdS_S_S_S_S_PKdS1_S1_S1_S1_S1_S1_iiidddi_param_16];
	ld.param.f64 	%fd70, [_Z20boundary_interpolatePdS_S_S_S_S_PKdS1_S1_S1_S1_S1_S1_iiidddi_param_17];
	ld.param.f64 	%fd71, [_Z20boundary_interpolatePdS_S_S_S_S_PKdS1_S1_S1_S1_S1_S1_iiidddi_param_18];
	cvta.to.global.u64 	%rd1, %rd21;
	mov.u32 	%r30, %ctaid.x;
	mov.u32 	%r31, %ntid.x;
	mov.u32 	%r32, %tid.x;
	mad.lo.s32 	%r1, %r30, %r31, %r32;
	mov.u32 	%r33, %ctaid.y;
	mov.u32 	%r34, %ntid.y;
	mov.u32 	%r35, %tid.y;
	mad.lo.s32 	%r36, %r33, %r34, %r35;
	mov.u32 	%r37, %ctaid.z;
	mov.u32 	%r38, %ntid.z;
	mov.u32 	%r39, %tid.z;
	mad.lo.s32 	%r3, %r37, %r38, %r39;
	setp.ge.s32 	%p1, %r1, %r26;
	setp.ge.s32 	%p2, %r36, %r29;
	or.pred  	%p3, %p1, %p2;
	setp.ge.s32 	%p4, %r3, %r28;
	or.pred  	%p5, %p3, %p4;
	@%p5 bra 	$L__BB1_55;
	cvta.to.global.u64 	%rd22, %rd15;
	cvta.to.global.u64 	%rd23, %rd16;
	cvta.to.global.u64 	%rd24, %rd9;
	cvta.to.global.u64 	%rd25, %rd10;
	add.s32 	%r40, %r26, -1;
	cvt.rn.f64.s32 	%fd1, %r40;
	cvt.rn.f64.s32 	%fd72, %r1;
	max.f64 	%fd73, %fd72, 0d0000000000000000;
	setp.gt.f64 	%p6, %fd73, %fd1;
	selp.f64 	%fd74, %fd1, %fd73, %p6;
	cvt.rzi.s32.f64 	%r4, %fd74;
	add.s32 	%r41, %r29, -1;
	cvt.rn.f64.u32 	%fd75, %r41;
	cvt.rn.f64.u32 	%fd76, %r36;
	max.f64 	%fd77, %fd76, 0d0000000000000000;
	setp.gt.f64 	%p7, %fd77, %fd75;
	selp.f64 	%fd78, %fd75, %fd77, %p7;
	cvt.rzi.s32.f64 	%r5, %fd78;
	add.s32 	%r42, %r28, -1;
	cvt.rn.f64.u32 	%fd2, %r42;
	cvt.rn.f64.u32 	%fd79, %r3;
	max.f64 	%fd80, %fd79, 0d0000000000000000;
	setp.gt.f64 	%p8, %fd80, %fd2;
	selp.f64 	%fd81, %fd2, %fd80, %p8;
	cvt.rzi.s32.f64 	%r43, %fd81;
	mul.lo.s32 	%r44, %r43, %r29;
	add.s32 	%r45, %r44, %r5;
	mul.lo.s32 	%r6, %r45, %r26;
	add.s32 	%r7, %r6, %r4;
	add.s32 	%r46, %r36, 1;
	cvt.rn.f64.u32 	%fd82, %r46;
	max.f64 	%fd83, %fd82, 0d0000000000000000;
	setp.gt.f64 	%p9, %fd83, %fd75;
	selp.f64 	%fd84, %fd75, %fd83, %p9;
	cvt.rzi.s32.f64 	%r47, %fd84;
	add.s32 	%r48, %r44, %r47;
	mad.lo.s32 	%r49, %r48, %r26, %r4;
	add.s32 	%r50, %r36, 2;
	cvt.rn.f64.u32 	%fd85, %r50;
	max.f64 	%fd86, %fd85, 0d0000000000000000;
	setp.gt.f64 	%p10, %fd86, %fd75;
	selp.f64 	%fd87, %fd75, %fd86, %p10;
	cvt.rzi.s32.f64 	%r51, %fd87;
	add.s32 	%r52, %r44, %r51;
	mad.lo.s32 	%r53, %r52, %r26, %r4;
	add.s32 	%r54, %r36, -1;
	cvt.rn.f64.s32 	%fd88, %r54;
	max.f64 	%fd89, %fd88, 0d0000000000000000;
	setp.gt.f64 	%p11, %fd89, %fd75;
	selp.f64 	%fd90, %fd75, %fd89, %p11;
	cvt.rzi.s32.f64 	%r55, %fd90;
	add.s32 	%r56, %r44, %r55;
	mad.lo.s32 	%r57, %r56, %r26, %r4;
	add.s32 	%r58, %r36, -2;
	cvt.rn.f64.s32 	%fd91, %r58;
	max.f64 	%fd92, %fd91, 0d0000000000000000;
	setp.gt.f64 	%p12, %fd92, %fd75;
	selp.f64 	%fd93, %fd75, %fd92, %p12;
	cvt.rzi.s32.f64 	%r59, %fd93;
	add.s32 	%r60, %r44, %r59;
	mad.lo.s32 	%r61, %r60, %r26, %r4;
	mul.wide.s32 	%rd26, %r7, 8;
	add.s64 	%rd2, %rd24, %rd26;
	add.s64 	%rd3, %rd25, %rd26;
	add.s64 	%rd27, %rd22, %rd26;
	ld.global.f64 	%fd3, [%rd27];
	add.s64 	%rd28, %rd23, %rd26;
	ld.global.f64 	%fd4, [%rd28];
	mul.wide.s32 	%rd29, %r61, 8;
	add.s64 	%rd30, %rd1, %rd29;
	ld.global.f64 	%fd5, [%rd30];
	mul.wide.s32 	%rd31, %r57, 8;
	add.s64 	%rd32, %rd1, %rd31;
	ld.global.f64 	%fd6, [%rd32];
	add.s64 	%rd4, %rd1, %rd26;
	ld.global.f64 	%fd7, [%rd4];
	mul.wide.s32 	%rd33, %r49, 8;
	add.s64 	%rd34, %rd1, %rd33;
	ld.global.f64 	%fd8, [%rd34];
	mul.wide.s32 	%rd35, %r53, 8;
	add.s64 	%rd36, %rd1, %rd35;
	ld.global.f64 	%fd9, [%rd36];
	mov.b64 	%rd37, 0;
	st.global.u64 	[%rd2], %rd37;
	st.global.u64 	[%rd3], %rd37;
	setp.eq.f64 	%p13, %fd3, %fd69;
	@%p13 bra 	$L__BB1_10;
	{
	.reg .b32 %temp; 
	mov.b64 	{%temp, %r8}, %fd69;
	}
	mov.f64 	%fd94, 0d4000000000000000;
	{
	.reg .b32 %temp; 
	mov.b64 	{%temp, %r62}, %fd94;
	}
	and.b32  	%r10, %r62, 2146435072;
	setp.eq.s32 	%p14, %r10, 1062207488;
	abs.f64 	%fd10, %fd69;
	{ // callseq 3, 0
	.param .b64 param0;
	st.param.f64 	[param0], %fd10;
	.param .b64 retval0;
	call.uni (retval0), 
	__internal_accurate_pow, 
	(
	param0
	);
	ld.param.f64 	%fd95, [retval0];
	} // callseq 3
	setp.lt.s32 	%p15, %r8, 0;
	neg.f64 	%fd97, %fd95;
	selp.f64 	%fd98, %fd97, %fd95, %p14;
	selp.f64 	%fd314, %fd98, %fd95, %p15;
	setp.neu.f64 	%p16, %fd69, 0d0000000000000000;
	@%p16 bra 	$L__BB1_4;
	selp.b32 	%r63, %r8, 0, %p14;
	setp.lt.s32 	%p18, %r62, 0;
	or.b32  	%r64, %r63, 2146435072;
	selp.b32 	%r65, %r64, %r63, %p18;
	mov.b32 	%r66, 0;
	mov.b64 	%fd314, {%r66, %r65};
$L__BB1_4:
	add.f64 	%fd99, %fd69, 0d4000000000000000;
	{
	.reg .b32 %temp; 
	mov.b64 	{%temp, %r67}, %fd99;
	}
	and.b32  	%r68, %r67, 2146435072;
	setp.ne.s32 	%p19, %r68, 2146435072;
	@%p19 bra 	$L__BB1_9;
	setp.num.f64 	%p20, %fd69, %fd69;
	@%p20 bra 	$L__BB1_7;
	mov.f64 	%fd100, 0d4000000000000000;
	add.rn.f64 	%fd314, %fd69, %fd100;
	bra.uni 	$L__BB1_9;
$L__BB1_7:
	setp.neu.f64 	%p21, %fd10, 0d7FF0000000000000;
	@%p21 bra 	$L__BB1_9;
	setp.lt.s32 	%p24, %r62, 0;
	selp.b32 	%r70, 0, 2146435072, %p24;
	and.b32  	%r71, %r62, 2147483647;
	setp.ne.s32 	%p25, %r71, 1071644672;
	or.b32  	%r72, %r70, -2147483648;
	selp.b32 	%r73, %r72, %r70, %p25;
	selp.b32 	%r74, %r73, %r70, %p14;
	selp.b32 	%r75, %r74, %r70, %p15;
	mov.b32 	%r76, 0;
	mov.b64 	%fd314, {%r76, %r75};
$L__BB1_9:
	add.f64 	%fd101, %fd7, %fd7;
	sub.f64 	%fd102, %fd8, %fd101;
	add.f64 	%fd103, %fd6, %fd102;
	add.f64 	%fd104, %fd8, %fd8;
	sub.f64 	%fd105, %fd9, %fd104;
	add.f64 	%fd106, %fd7, %fd105;
	setp.eq.f64 	%p26, %fd69, 0d3FF0000000000000;
	selp.f64 	%fd107, 0d3FF0000000000000, %fd314, %p26;
	abs.f64 	%fd108, %fd106;
	abs.f64 	%fd109, %fd103;
	setp.lt.f64 	%p27, %fd109, %fd108;
	selp.f64 	%fd110, %fd103, %fd106, %p27;
	mul.f64 	%fd111, %fd110, 0d3FE0000000000000;
	mul.f64 	%fd112, %fd103, %fd106;
	setp.lt.f64 	%p28, %fd112, 0d0000000000000000;
	selp.f64 	%fd113, 0d0000000000000000, %fd111, %p28;
	div.rn.f64 	%fd114, %fd113, %fd107;
	sub.f64 	%fd115, %fd8, %fd7;
	div.rn.f64 	%fd116, %fd115, %fd69;
	add.f64 	%fd117, %fd7, %fd8;
	mul.f64 	%fd118, %fd107, %fd114;
	mul.f64 	%fd119, %fd118, 0dBFD0000000000000;
	fma.rn.f64 	%fd120, %fd117, 0d3FE0000000000000, %fd119;
	mul.f64 	%fd121, %fd69, 0d3FE0000000000000;
	sub.f64 	%fd122, %fd3, %fd121;
	mul.f64 	%fd123, %fd122, %fd114;
	mul.f64 	%fd124, %fd122, %fd123;
	fma.rn.f64 	%fd125, %fd122, %fd116, %fd124;
	add.f64 	%fd126, %fd125, %fd120;
	st.global.f64 	[%rd2], %fd126;
$L__BB1_10:
	setp.eq.f64 	%p29, %fd4, %fd69;
	@%p29 bra 	$L__BB1_19;
	add.f64 	%fd127, %fd7, %fd7;
	sub.f64 	%fd128, %fd8, %fd127;
	add.f64 	%fd129, %fd6, %fd128;
	add.f64 	%fd130, %fd6, %fd6;
	sub.f64 	%fd131, %fd7, %fd130;
	add.f64 	%fd132, %fd5, %fd131;
	mul.f64 	%fd133, %fd132, %fd129;
	setp.lt.f64 	%p30, %fd133, 0d0000000000000000;
	abs.f64 	%fd134, %fd129;
	abs.f64 	%fd135, %fd132;
	setp.lt.f64 	%p31, %fd134, %fd135;
	selp.f64 	%fd136, %fd129, %fd132, %p31;
	mul.f64 	%fd137, %fd136, 0d3FE0000000000000;
	selp.f64 	%fd17, 0d0000000000000000, %fd137, %p30;
	{
	.reg .b32 %temp; 
	mov.b64 	{%temp, %r11}, %fd69;
	}
	mov.f64 	%fd138, 0d4000000000000000;
	{
	.reg .b32 %temp; 
	mov.b64 	{%temp, %r77}, %fd138;
	}
	and.b32  	%r13, %r77, 2146435072;
	setp.eq.s32 	%p32, %r13, 1062207488;
	abs.f64 	%fd18, %fd69;
	{ // callseq 4, 0
	.param .b64 param0;
	st.param.f64 	[param0], %fd18;
	.param .b64 retval0;
	call.uni (retval0), 
	__internal_accurate_pow, 
	(
	param0
	);
	ld.param.f64 	%fd139, [retval0];
	} // callseq 4
	setp.lt.s32 	%p33, %r11, 0;
	neg.f64 	%fd141, %fd139;
	selp.f64 	%fd142, %fd141, %fd139, %p32;
	selp.f64 	%fd316, %fd142, %fd139, %p33;
	setp.neu.f64 	%p34, %fd69, 0d0000000000000000;
	@%p34 bra 	$L__BB1_13;
	selp.b32 	%r78, %r11, 0, %p32;
	setp.lt.s32 	%p36, %r77, 0;
	or.b32  	%r79, %r78, 2146435072;
	selp.b32 	%r80, %r79, %r78, %p36;
	mov.b32 	%r81, 0;
	mov.b64 	%fd316, {%r81, %r80};
$L__BB1_13:
	add.f64 	%fd143, %fd69, 0d4000000000000000;
	{
	.reg .b32 %temp; 
	mov.b64 	{%temp, %r82}, %fd143;
	}
	and.b32  	%r83, %r82, 2146435072;
	setp.ne.s32 	%p37, %r83, 2146435072;
	@%p37 bra 	$L__BB1_18;
	setp.num.f64 	%p38, %fd69, %fd69;
	@%p38 bra 	$L__BB1_16;
	mov.f64 	%fd144, 0d4000000000000000;
	add.rn.f64 	%fd316, %fd69, %fd144;
	bra.uni 	$L__BB1_18;
$L__BB1_16:
	setp.neu.f64 	%p39, %fd18, 0d7FF0000000000000;
	@%p39 bra 	$L__BB1_18;
	setp.lt.s32 	%p42, %r77, 0;
	selp.b32 	%r85, 0, 2146435072, %p42;
	and.b32  	%r86, %r77, 2147483647;
	setp.ne.s32 	%p43, %r86, 1071644672;
	or.b32  	%r87, %r85, -2147483648;
	selp.b32 	%r88, %r87, %r85, %p43;
	selp.b32 	%r89, %r88, %r85, %p32;
	selp.b32 	%r90, %r89, %r85, %p33;
	mov.b32 	%r91, 0;
	mov.b64 	%fd316, {%r91, %r90};
$L__BB1_18:
	setp.eq.f64 	%p44, %fd69, 0d3FF0000000000000;
	selp.f64 	%fd145, 0d3FF0000000000000, %fd316, %p44;
	div.rn.f64 	%fd146, %fd17, %fd145;
	sub.f64 	%fd147, %fd7, %fd6;
	div.rn.f64 	%fd148, %fd147, %fd69;
	add.f64 	%fd149, %fd6, %fd7;
	mul.f64 	%fd150, %fd145, %fd146;
	mul.f64 	%fd151, %fd150, 0dBFD0000000000000;
	fma.rn.f64 	%fd152, %fd149, 0d3FE0000000000000, %fd151;
	mul.f64 	%fd153, %fd69, 0d3FE0000000000000;
	sub.f64 	%fd154, %fd153, %fd4;
	mul.f64 	%fd155, %fd154, %fd146;
	mul.f64 	%fd156, %fd154, %fd155;
	fma.rn.f64 	%fd157, %fd154, %fd148, %fd156;
	add.f64 	%fd158, %fd157, %fd152;
	st.global.f64 	[%rd3], %fd158;
$L__BB1_19:
	ld.param.u64 	%rd70, [_Z20boundary_interpolatePdS_S_S_S_S_PKdS1_S1_S1_S1_S1_S1_iiidddi_param_2];
	add.s32 	%r92, %r1, 1;
	cvt.rn.f64.s32 	%fd159, %r92;
	max.f64 	%fd160, %fd159, 0d0000000000000000;
	setp.gt.f64 	%p45, %fd160, %fd1;
	selp.f64 	%fd161, %fd1, %fd160, %p45;
	cvt.rzi.s32.f64 	%r93, %fd161;
	add.s32 	%r94, %r6, %r93;
	add.s32 	%r95, %r1, 2;
	cvt.rn.f64.s32 	%fd162, %r95;
	max.f64 	%fd163, %fd162, 0d0000000000000000;
	setp.gt.f64 	%p46, %fd163, %fd1;
	selp.f64 	%fd164, %fd1, %fd163, %p46;
	cvt.rzi.s32.f64 	%r96, %fd164;
	add.s32 	%r97, %r6, %r96;
	add.s32 	%r98, %r1, -1;
	cvt.rn.f64.s32 	%fd165, %r98;
	max.f64 	%fd166, %fd165, 0d0000000000000000;
	setp.gt.f64 	%p47, %fd166, %fd1;
	selp.f64 	%fd167, %fd1, %fd166, %p47;
	cvt.rzi.s32.f64 	%r99, %fd167;
	add.s32 	%r100, %r6, %r99;
	add.s32 	%r101, %r1, -2;
	cvt.rn.f64.s32 	%fd168, %r101;
	max.f64 	%fd169, %fd168, 0d0000000000000000;
	setp.gt.f64 	%p48, %fd169, %fd1;
	selp.f64 	%fd170, %fd1, %fd169, %p48;
	cvt.rzi.s32.f64 	%r102, %fd170;
	add.s32 	%r103, %r6, %r102;
	cvta.to.global.u64 	%rd38, %rd70;
	mul.wide.s32 	%rd39, %r7, 8;
	add.s64 	%rd5, %rd38, %rd39;
	cvta.to.global.u64 	%rd40, %rd12;
	add.s64 	%rd6, %rd40, %rd39;
	cvta.to.global.u64 	%rd41, %rd17;
	add.s64 	%rd42, %rd41, %rd39;
	ld.global.f64 	%fd25, [%rd42];
	cvta.to.global.u64 	%rd43, %rd18;
	add.s64 	%rd44, %rd43, %rd39;
	ld.global.f64 	%fd26, [%rd44];
	mul.wide.s32 	%rd45, %r103, 8;
	add.s64 	%rd46, %rd1, %rd45;
	ld.global.f64 	%fd27, [%rd46];
	mul.wide.s32 	%rd47, %r100, 8;
	add.s64 	%rd48, %rd1, %rd47;
	ld.global.f64 	%fd28, [%rd48];
	ld.global.f64 	%fd29, [%rd4];
	mul.wide.s32 	%rd49, %r94, 8;
	add.s64 	%rd50, %rd1, %rd49;
	ld.global.f64 	%fd30, [%rd50];
	mul.wide.s32 	%rd51, %r97, 8;
	add.s64 	%rd52, %rd1, %rd51;
	ld.global.f64 	%fd31, [%rd52];
	mov.b64 	%rd53, 0;
	st.global.u64 	[%rd5], %rd53;
	st.global.u64 	[%rd6], %rd53;
	setp.eq.f64 	%p49, %fd25, %fd70;
	@%p49 bra 	$L__BB1_28;
	{
	.reg .b32 %temp; 
	mov.b64 	{%temp, %r14}, %fd70;
	}
	mov.f64 	%fd171, 0d4000000000000000;
	{
	.reg .b32 %temp; 
	mov.b64 	{%temp, %r104}, %fd171;
	}
	and.b32  	%r16, %r104, 2146435072;
	setp.eq.s32 	%p50, %r16, 1062207488;
	abs.f64 	%fd32, %fd70;
	{ // callseq 5, 0
	.param .b64 param0;
	st.param.f64 	[param0], %fd32;
	.param .b64 retval0;
	call.uni (retval0), 
	__internal_accurate_pow, 
	(
	param0
	);
	ld.param.f64 	%fd172, [retval0];
	} // callseq 5
	setp.lt.s32 	%p51, %r14, 0;
	neg.f64 	%fd174, %fd172;
	selp.f64 	%fd175, %fd174, %fd172, %p50;
	selp.f64 	%fd318, %fd175, %fd172, %p51;
	setp.neu.f64 	%p52, %fd70, 0d0000000000000000;
	@%p52 bra 	$L__BB1_22;
	selp.b32 	%r105, %r14, 0, %p50;
	setp.lt.s32 	%p54, %r104, 0;
	or.b32  	%r106, %r105, 2146435072;
	selp.b32 	%r107, %r106, %r105, %p54;
	mov.b32 	%r108, 0;
	mov.b64 	%fd318, {%r108, %r107};
$L__BB1_22:
	add.f64 	%fd176, %fd70, 0d4000000000000000;
	{
	.reg .b32 %temp; 
	mov.b64 	{%temp, %r109}, %fd176;
	}
	and.b32  	%r110, %r109, 2146435072;
	setp.ne.s32 	%p55, %r110, 2146435072;
	@%p55 bra 	$L__BB1_27;
	setp.num.f64 	%p56, %fd70, %fd70;
	@%p56 bra 	$L__BB1_25;
	mov.f64 	%fd177, 0d4000000000000000;
	add.rn.f64 	%fd318, %fd70, %fd177;
	bra.uni 	$L__BB1_27;
$L__BB1_25:
	setp.neu.f64 	%p57, %fd32, 0d7FF0000000000000;
	@%p57 bra 	$L__BB1_27;
	setp.lt.s32 	%p60, %r104, 0;
	selp.b32 	%r112, 0, 2146435072, %p60;
	and.b32  	%r113, %r104, 2147483647;
	setp.ne.s32 	%p61, %r113, 1071644672;
	or.b32  	%r114, %r112, -2147483648;
	selp.b32 	%r115, %r114, %r112, %p61;
	selp.b32 	%r116, %r115, %r112, %p50;
	selp.b32 	%r117, %r116, %r112, %p51;
	mov.b32 	%r118, 0;
	mov.b64 	%fd318, {%r118, %r117};
$L__BB1_27:
	add.f64 	%fd178, %fd29, %fd29;
	sub.f64 	%fd179, %fd30, %fd178;
	add.f64 	%fd180, %fd28, %fd179;
	add.f64 	%fd181, %fd30, %fd30;
	sub.f64 	%fd182, %fd31, %fd181;
	add.f64 	%fd183, %fd29, %fd182;
	setp.eq.f64 	%p62, %fd70, 0d3FF0000000000000;
	selp.f64 	%fd184, 0d3FF0000000000000, %fd318, %p62;
	abs.f64 	%fd185, %fd183;
	abs.f64 	%fd186, %fd180;
	setp.lt.f64 	%p63, %fd186, %fd185;
	selp.f64 	%fd187, %fd180, %fd183, %p63;
	mul.f64 	%fd188, %fd187, 0d3FE0000000000000;
	mul.f64 	%fd189, %fd180, %fd183;
	setp.lt.f64 	%p64, %fd189, 0d0000000000000000;
	selp.f64 	%fd190, 0d0000000000000000, %fd188, %p64;
	div.rn.f64 	%fd191, %fd190, %fd184;
	sub.f64 	%fd192, %fd30, %fd29;
	div.rn.f64 	%fd193, %fd192, %fd70;
	add.f64 	%fd194, %fd29, %fd30;
	mul.f64 	%fd195, %fd184, %fd191;
	mul.f64 	%fd196, %fd195, 0dBFD0000000000000;
	fma.rn.f64 	%fd197, %fd194, 0d3FE0000000000000, %fd196;
	mul.f64 	%fd198, %fd70, 0d3FE0000000000000;
	sub.f64 	%fd199, %fd25, %fd198;
	mul.f64 	%fd200, %fd199, %fd191;
	mul.f64 	%fd201, %fd199, %fd200;
	fma.rn.f64 	%fd202, %fd199, %fd193, %fd201;
	add.f64 	%fd203, %fd202, %fd197;
	st.global.f64 	[%rd5], %fd203;
$L__BB1_28:
	setp.eq.f64 	%p65, %fd26, %fd70;
	@%p65 bra 	$L__BB1_37;
	add.f64 	%fd204, %fd29, %fd29;
	sub.f64 	%fd205, %fd30, %fd204;
	add.f64 	%fd206, %fd28, %fd205;
	add.f64 	%fd207, %fd28, %fd28;
	sub.f64 	%fd208, %fd29, %fd207;
	add.f64 	%fd209, %fd27, %fd208;
	mul.f64 	%fd210, %fd209, %fd206;
	setp.lt.f64 	%p66, %fd210, 0d0000000000000000;
	abs.f64 	%fd211, %fd206;
	abs.f64 	%fd212, %fd209;
	setp.lt.f64 	%p67, %fd211, %fd212;
	selp.f64 	%fd213, %fd206, %fd209, %p67;
	mul.f64 	%fd214, %fd213, 0d3FE0000000000000;
	selp.f64 	%fd39, 0d0000000000000000, %fd214, %p66;
	{
	.reg .b32 %temp; 
	mov.b64 	{%temp, %r17}, %fd70;
	}
	mov.f64 	%fd215, 0d4000000000000000;
	{
	.reg .b32 %temp; 
	mov.b64 	{%temp, %r119}, %fd215;
	}
	and.b32  	%r19, %r119, 2146435072;
	setp.eq.s32 	%p68, %r19, 1062207488;
	abs.f64 	%fd40, %fd70;
	{ // callseq 6, 0
	.param .b64 param0;
	st.param.f64 	[param0], %fd40;
	.param .b64 retval0;
	call.uni (retval0), 
	__internal_accurate_pow, 
	(
	param0
	);
	ld.param.f64 	%fd216, [retval0];
	} // callseq 6
	setp.lt.s32 	%p69, %r17, 0;
	neg.f64 	%fd218, %fd216;
	selp.f64 	%fd219, %fd218, %fd216, %p68;
	selp.f64 	%fd320, %fd219, %fd216, %p69;
	setp.neu.f64 	%p70, %fd70, 0d0000000000000000;
	@%p70 bra 	$L__BB1_31;
	selp.b32 	%r120, %r17, 0, %p68;
	setp.lt.s32 	%p72, %r119, 0;
	or.b32  	%r121, %r120, 2146435072;
	selp.b32 	%r122, %r121, %r120, %p72;
	mov.b32 	%r123, 0;
	mov.b64 	%fd320, {%r123, %r122};
$L__BB1_31:
	add.f64 	%fd220, %fd70, 0d4000000000000000;
	{
	.reg .b32 %temp; 
	mov.b64 	{%temp, %r124}, %fd220;
	}
	and.b32  	%r125, %r124, 2146435072;
	setp.ne.s32 	%p73, %r125, 2146435072;
	@%p73 bra 	$L__BB1_36;
	setp.num.f64 	%p74, %fd70, %fd70;
	@%p74 bra 	$L__BB1_34;
	mov.f64 	%fd221, 0d4000000000000000;
	add.rn.f64 	%fd320, %fd70, %fd221;
	bra.uni 	$L__BB1_36;
$L__BB1_34:
	setp.neu.f64 	%p75, %fd40, 0d7FF0000000000000;
	@%p75 bra 	$L__BB1_36;
	setp.lt.s32 	%p76, %r17, 0;
	setp.eq.s32 	%p77, %r19, 1062207488;
	setp.lt.s32 	%p78, %r119, 0;
	selp.b32 	%r127, 0, 2146435072, %p78;
	and.b32  	%r128, %r119, 2147483647;
	setp.ne.s32 	%p79, %r128, 1071644672;
	or.b32  	%r129, %r127, -2147483648;
	selp.b32 	%r130, %r129, %r127, %p79;
	selp.b32 	%r131, %r130, %r127, %p77;
	selp.b32 	%r132, %r131, %r127, %p76;
	mov.b32 	%r133, 0;
	mov.b64 	%fd320, {%r133, %r132};
$L__BB1_36:
	setp.eq.f64 	%p80, %fd70, 0d3FF0000000000000;
	selp.f64 	%fd222, 0d3FF0000000000000, %fd320, %p80;
	div.rn.f64 	%fd223, %fd39, %fd222;
	sub.f64 	%fd224, %fd29, %fd28;
	div.rn.f64 	%fd225, %fd224, %fd70;
	add.f64 	%fd226, %fd28, %fd29;
	mul.f64 	%fd227, %fd222, %fd223;
	mul.f64 	%fd228, %fd227, 0dBFD0000000000000;
	fma.rn.f64 	%fd229, %fd226, 0d3FE0000000000000, %fd228;
	mul.f64 	%fd230, %fd70, 0d3FE0000000000000;
	sub.f64 	%fd231, %fd230, %fd26;
	mul.f64 	%fd232, %fd231, %fd223;
	mul.f64 	%fd233, %fd231, %fd232;
	fma.rn.f64 	%fd234, %fd231, %fd225, %fd233;
	add.f64 	%fd235, %fd234, %fd229;
	st.global.f64 	[%rd6], %fd235;
$L__BB1_37:
	ld.param.u64 	%rd71, [_Z20boundary_interpolatePdS_S_S_S_S_PKdS1_S1_S1_S1_S1_S1_iiidddi_param_5];
	add.s32 	%r134, %r3, 1;
	cvt.rn.f64.u32 	%fd236, %r134;
	max.f64 	%fd237, %fd236, 0d0000000000000000;
	setp.gt.f64 	%p81, %fd237, %fd2;
	selp.f64 	%fd238, %fd2, %fd237, %p81;
	cvt.rzi.s32.f64 	%r135, %fd238;
	mad.lo.s32 	%r136, %r135, %r29, %r5;
	mad.lo.s32 	%r137, %r136, %r26, %r4;
	add.s32 	%r138, %r3, 2;
	cvt.rn.f64.u32 	%fd239, %r138;
	max.f64 	%fd240, %fd239, 0d0000000000000000;
	setp.gt.f64 	%p82, %fd240, %fd2;
	selp.f64 	%fd241, %fd2, %fd240, %p82;
	cvt.rzi.s32.f64 	%r139, %fd241;
	mad.lo.s32 	%r140, %r139, %r29, %r5;
	mad.lo.s32 	%r141, %r140, %r26, %r4;
	add.s32 	%r142, %r3, -1;
	cvt.rn.f64.s32 	%fd242, %r142;
	max.f64 	%fd243, %fd242, 0d0000000000000000;
	setp.gt.f64 	%p83, %fd243, %fd2;
	selp.f64 	%fd244, %fd2, %fd243, %p83;
	cvt.rzi.s32.f64 	%r143, %fd244;
	mad.lo.s32 	%r144, %r143, %r29, %r5;
	mad.lo.s32 	%r145, %r144, %r26, %r4;
	add.s32 	%r146, %r3, -2;
	cvt.rn.f64.s32 	%fd245, %r146;
	max.f64 	%fd246, %fd245, 0d0000000000000000;
	setp.gt.f64 	%p84, %fd246, %fd2;
	selp.f64 	%fd247, %fd2, %fd246, %p84;
	cvt.rzi.s32.f64 	%r147, %fd247;
	mad.lo.s32 	%r148, %r147, %r29, %r5;
	mad.lo.s32 	%r149, %r148, %r26, %r4;
	cvta.to.global.u64 	%rd54, %rd13;
	mul.wide.s32 	%rd55, %r7, 8;
	add.s64 	%rd7, %rd54, %rd55;
	cvta.to.global.u64 	%rd56, %rd71;
	add.s64 	%rd8, %rd56, %rd55;
	cvta.to.global.u64 	%rd57, %rd19;
	add.s64 	%rd58, %rd57, %rd55;
	ld.global.f64 	%fd47, [%rd58];
	cvta.to.global.u64 	%rd59, %rd20;
	add.s64 	%rd60, %rd59, %rd55;
	ld.global.f64 	%fd48, [%rd60];
	mul.wide.s32 	%rd61, %r149, 8;
	add.s64 	%rd62, %rd1, %rd61;
	ld.global.f64 	%fd49, [%rd62];
	mul.wide.s32 	%rd63, %r145, 8;
	add.s64 	%rd64, %rd1, %rd63;
	ld.global.f64 	%fd50, [%rd64];
	ld.global.f64 	%fd51, [%rd4];
	mul.wide.s32 	%rd65, %r137, 8;
	add.s64 	%rd66, %rd1, %rd65;
	ld.global.f64 	%fd52, [%rd66];
	mul.wide.s32 	%rd67, %r141, 8;
	add.s64 	%rd68, %rd1, %rd67;
	ld.global.f64 	%fd53, [%rd68];
	mov.b64 	%rd69, 0;
	st.global.u64 	[%rd7], %rd69;
	st.global.u64 	[%rd8], %rd69;
	setp.eq.f64 	%p85, %fd47, %fd71;
	@%p85 bra 	$L__BB1_46;
	{
	.reg .b32 %temp; 
	mov.b64 	{%temp, %r20}, %fd71;
	}
	mov.f64 	%fd248, 0d4000000000000000;
	{
	.reg .b32 %temp; 
	mov.b64 	{%temp, %r150}, %fd248;
	}
	and.b32  	%r22, %r150, 2146435072;
	setp.eq.s32 	%p86, %r22, 1062207488;
	abs.f64 	%fd54, %fd71;
	{ // callseq 7, 0
	.param .b64 param0;
	st.param.f64 	[param0], %fd54;
	.param .b64 retval0;
	call.uni (retval0), 
	__internal_accurate_pow, 
	(
	param0
	);
	ld.param.f64 	%fd249, [retval0];
	} // callseq 7
	setp.lt.s32 	%p87, %r20, 0;
	neg.f64 	%fd251, %fd249;
	selp.f64 	%fd252, %fd251, %fd249, %p86;
	selp.f64 	%fd322, %fd252, %fd249, %p87;
	setp.neu.f64 	%p88, %fd71, 0d0000000000000000;
	@%p88 bra 	$L__BB1_40;
	setp.eq.s32 	%p89, %r22, 1062207488;
	selp.b32 	%r151, %r20, 0, %p89;
	setp.lt.s32 	%p90, %r150, 0;
	or.b32  	%r152, %r151, 2146435072;
	selp.b32 	%r153, %r152, %r151, %p90;
	mov.b32 	%r154, 0;
	mov.b64 	%fd322, {%r154, %r153};
$L__BB1_40:
	add.f64 	%fd253, %fd71, 0d4000000000000000;
	{
	.reg .b32 %temp; 
	mov.b64 	{%temp, %r155}, %fd253;
	}
	and.b32  	%r156, %r155, 2146435072;
	setp.ne.s32 	%p91, %r156, 2146435072;
	@%p91 bra 	$L__BB1_45;
	setp.num.f64 	%p92, %fd71, %fd71;
	@%p92 bra 	$L__BB1_43;
	mov.f64 	%fd254, 0d4000000000000000;
	add.rn.f64 	%fd322, %fd71, %fd254;
	bra.uni 	$L__BB1_45;
$L__BB1_43:
	setp.neu.f64 	%p93, %fd54, 0d7FF0000000000000;
	@%p93 bra 	$L__BB1_45;
	setp.lt.s32 	%p94, %r20, 0;
	setp.eq.s32 	%p95, %r22, 1062207488;
	setp.lt.s32 	%p96, %r150, 0;
	selp.b32 	%r158, 0, 2146435072, %p96;
	and.b32  	%r159, %r150, 2147483647;
	setp.ne.s32 	%p97, %r159, 1071644672;
	or.b32  	%r160, %r158, -2147483648;
	selp.b32 	%r161, %r160, %r158, %p97;
	selp.b32 	%r162, %r161, %r158, %p95;
	selp.b32 	%r163, %r162, %r158, %p94;
	mov.b32 	%r164, 0;
	mov.b64 	%fd322, {%r164, %r163};
$L__BB1_45:
	add.f64 	%fd255, %fd51, %fd51;
	sub.f64 	%fd256, %fd52, %fd255;
	add.f64 	%fd257, %fd50, %fd256;
	add.f64 	%fd258, %fd52, %fd52;
	sub.f64 	%fd259, %fd53, %fd258;
	add.f64 	%fd260, %fd51, %fd259;
	setp.eq.f64 	%p98, %fd71, 0d3FF0000000000000;
	selp.f64 	%fd261, 0d3FF0000000000000, %fd322, %p98;
	abs.f64 	%fd262, %fd260;
	abs.f64 	%fd263, %fd257;
	setp.lt.f64 	%p99, %fd263, %fd262;
	selp.f64 	%fd264, %fd257, %fd260, %p99;
	mul.f64 	%fd265, %fd264, 0d3FE0000000000000;
	mul.f64 	%fd266, %fd257, %fd260;
	setp.lt.f64 	%p100, %fd266, 0d0000000000000000;
	selp.f64 	%fd267, 0d0000000000000000, %fd265, %p100;
	div.rn.f64 	%fd268, %fd267, %fd261;
	sub.f64 	%fd269, %fd52, %fd51;
	div.rn.f64 	%fd270, %fd269, %fd71;
	add.f64 	%fd271, %fd51, %fd52;
	mul.f64 	%fd272, %fd261, %fd268;
	mul.f64 	%fd273, %fd272, 0dBFD0000000000000;
	fma.rn.f64 	%fd274, %fd271, 0d3FE0000000000000, %fd273;
	mul.f64 	%fd275, %fd71, 0d3FE0000000000000;
	sub.f64 	%fd276, %fd47, %fd275;
	mul.f64 	%fd277, %fd276, %fd268;
	mul.f64 	%fd278, %fd276, %fd277;
	fma.rn.f64 	%fd279, %fd276, %fd270, %fd278;
	add.f64 	%fd280, %fd279, %fd274;
	st.global.f64 	[%rd7], %fd280;
$L__BB1_46:
	setp.eq.f64 	%p101, %fd48, %fd71;
	@%p101 bra 	$L__BB1_55;
	add.f64 	%fd281, %fd51, %fd51;
	sub.f64 	%fd282, %fd52, %fd281;
	add.f64 	%fd283, %fd50, %fd282;
	add.f64 	%fd284, %fd50, %fd50;
	sub.f64 	%fd285, %fd51, %fd284;
	add.f64 	%fd286, %fd49, %fd285;
	mul.f64 	%fd287, %fd286, %fd283;
	setp.lt.f64 	%p102, %fd287, 0d0000000000000000;
	abs.f64 	%fd288, %fd283;
	abs.f64 	%fd289, %fd286;
	setp.lt.f64 	%p103, %fd288, %fd289;
	selp.f64 	%fd290, %fd283, %fd286, %p103;
	mul.f64 	%fd291, %fd290, 0d3FE0000000000000;
	selp.f64 	%fd61, 0d0000000000000000, %fd291, %p102;
	{
	.reg .b32 %temp; 
	mov.b64 	{%temp, %r23}, %fd71;
	}
	mov.f64 	%fd292, 0d4000000000000000;
	{
	.reg .b32 %temp; 
	mov.b64 	{%temp, %r165}, %fd292;
	}
	and.b32  	%r25, %r165, 2146435072;
	setp.eq.s32 	%p104, %r25, 1062207488;
	abs.f64 	%fd62, %fd71;
	{ // callseq 8, 0
	.param .b64 param0;
	st.param.f64 	[param0], %fd62;
	.param .b64 retval0;
	call.uni (retval0), 
	__internal_accurate_pow, 
	(
	param0
	);
	ld.param.f64 	%fd293, [retval0];
	} // callseq 8
	setp.lt.s32 	%p105, %r23, 0;
	neg.f64 	%fd295, %fd293;
	selp.f64 	%fd296, %fd295, %fd293, %p104;
	selp.f64 	%fd324, %fd296, %fd293, %p105;
	setp.neu.f64 	%p106, %fd71, 0d0000000000000000;
	@%p106 bra 	$L__BB1_49;
	setp.eq.s32 	%p107, %r25, 1062207488;
	selp.b32 	%r166, %r23, 0, %p107;
	setp.lt.s32 	%p108, %r165, 0;
	or.b32  	%r167, %r166, 2146435072;
	selp.b32 	%r168, %r167, %r166, %p108;
	mov.b32 	%r169, 0;
	mov.b64 	%fd324, {%r169, %r168};
$L__BB1_49:
	add.f64 	%fd297, %fd71, 0d4000000000000000;
	{
	.reg .b32 %temp; 
	mov.b64 	{%temp, %r170}, %fd297;
	}
	and.b32  	%r171, %r170, 2146435072;
	setp.ne.s32 	%p109, %r171, 2146435072;
	@%p109 bra 	$L__BB1_54;
	setp.num.f64 	%p110, %fd71, %fd71;
	@%p110 bra 	$L__BB1_52;
	mov.f64 	%fd298, 0d4000000000000000;
	add.rn.f64 	%fd324, %fd71, %fd298;
	bra.uni 	$L__BB1_54;
$L__BB1_52:
	setp.neu.f64 	%p111, %fd62, 0d7FF0000000000000;
	@%p111 bra 	$L__BB1_54;
	setp.lt.s32 	%p112, %r23, 0;
	setp.eq.s32 	%p113, %r25, 1062207488;
	setp.lt.s32 	%p114, %r165, 0;
	selp.b32 	%r173, 0, 2146435072, %p114;
	and.b32  	%r174, %r165, 2147483647;
	setp.ne.s32 	%p115, %r174, 1071644672;
	or.b32  	%r175, %r173, -2147483648;
	selp.b32 	%r176, %r175, %r173, %p115;
	selp.b32 	%r177, %r176, %r173, %p113;
	selp.b32 	%r178, %r177, %r173, %p112;
	mov.b32 	%r179, 0;
	mov.b64 	%fd324, {%r179, %r178};
$L__BB1_54:
	setp.eq.f64 	%p116, %fd71, 0d3FF0000000000000;
	selp.f64 	%fd299, 0d3FF0000000000000, %fd324, %p116;
	div.rn.f64 	%fd300, %fd61, %fd299;
	sub.f64 	%fd301, %fd51, %fd50;
	div.rn.f64 	%fd302, %fd301, %fd71;
	add.f64 	%fd303, %fd50, %fd51;
	mul.f64 	%fd304, %fd299, %fd300;
	mul.f64 	%fd305, %fd304, 0dBFD0000000000000;
	fma.rn.f64 	%fd306, %fd303, 0d3FE0000000000000, %fd305;
	mul.f64 	%fd307, %fd71, 0d3FE0000000000000;
	sub.f64 	%fd308, %fd307, %fd48;
	mul.f64 	%fd309, %fd308, %fd300;
	mul.f64 	%fd310, %fd308, %fd309;
	fma.rn.f64 	%fd311, %fd308, %fd302, %fd310;
	add.f64 	%fd312, %fd311, %fd306;
	st.global.f64 	[%rd8], %fd312;
$L__BB1_55:
	ret;

}
	// .globl	_Z11extend_stepPdPKdS1_S1_S1_S1_S1_S1_S1_S1_S1_S1_S1_S1_S1_S1_S1_S1_iiidddi
.visible .entry _Z11extend_stepPdPKdS1_S1_S1_S1_S1_S1_S1_S1_S1_S1_S1_S1_S1_S1_S1_S1_iiidddi(
	.param .u64 .ptr .align 1 _Z11extend_stepPdPKdS1_S1_S1_S1_S1_S1_S1_S1_S1_S1_S1_S1_S1_S1_S1_S1_iiidddi_param_0,
	.param .u64 .ptr .align 1 _Z11extend_stepPdPKdS1_S1_S1_S1_S1_S1_S1_S1_S1_S1_S1_S1_S1_S1_S1_S1_iiidddi_param_1,
	.param .u64 .ptr .align 1 _Z11extend_stepPdPKdS1_S1_S1_S1_S1_S1_S1_S1_S1_S1_S1_S1_S1_S1_S1_S1_iiidddi_param_2,
	.param .u64 .ptr .align 1 _Z11extend_stepPdPKdS1_S1_S1_S1_S1_S1_S1_S1_S1_S1_S1_S1_S1_S1_S1_S1_iiidddi_param_3,
	.param .u64 .ptr .align 1 _Z11extend_stepPdPKdS1_S1_S1_S1_S1_S1_S1_S1_S1_S1_S1_S1_S1_S1_S1_S1_iiidddi_param_4,
	.param .u64 .ptr .align 1 _Z11extend_stepPdPKdS1_S1_S1_S1_S1_S1_S1_S1_S1_S1_S1_S1_S1_S1_S1_S1_iiidddi_param_5,
	.param .u64 .ptr .align 1 _Z11extend_stepPdPKdS1_S1_S1_S1_S1_S1_S1_S1_S1_S1_S1_S1_S1_S1_S1_S1_iiidddi_param_6,
	.param .u64 .ptr .align 1 _Z11extend_stepPdPKdS1_S1_S1_S1_S1_S1_S1_S1_S1_S1_S1_S1_S1_S1_S1_S1_iiidddi_param_7,
	.param .u64 .ptr .align 1 _Z11extend_stepPdPKdS1_S1_S1_S1_S1_S1_S1_S1_S1_S1_S1_S1_S1_S1_S1_S1_iiidddi_param_8,
	.param .u64 .ptr .align 1 _Z11extend_stepPdPKdS1_S1_S1_S1_S1_S1_S1_S1_S1_S1_S1_S1_S1_S1_S1_S1_iiidddi_param_9,
	.param .u64 .ptr .align 1 _Z11extend_stepPdPKdS1_S1_S1_S1_S1_S1_S1_S1_S1_S1_S1_S1_S1_S1_S1_S1_iiidddi_param_10,
	.param .u64 .ptr .align 1 _Z11extend_stepPdPKdS1_S1_S1_S1_S1_S1_S1_S1_S1_S1_S1_S1_S1_S1_S1_S1_iiidddi_param_11,
	.param .u64 .ptr .align 1 _Z11extend_stepPdPKdS1_S1_S1_S1_S1_S1_S1_S1_S1_S1_S1_S1_S1_S1_S1_S1_iiidddi_param_12,
	.param .u64 .ptr .align 1 _Z11extend_stepPdPKdS1_S1_S1_S1_S1_S1_S1_S1_S1_S1_S1_S1_S1_S1_S1_S1_iiidddi_param_13,
	.param .u64 .ptr .align 1 _Z11extend_stepPdPKdS1_S1_S1_S1_S1_S1_S1_S1_S1_S1_S1_S1_S1_S1_S1_S1_iiidddi_param_14,
	.param .u64 .ptr .align 1 _Z11extend_stepPdPKdS1_S1_S1_S1_S1_S1_S1_S1_S1_S1_S1_S1_S1_S1_S1_S1_iiidddi_param_15,
	.param .u64 .ptr .align 1 _Z11extend_stepPdPKdS1_S1_S1_S1_S1_S1_S1_S1_S1_S1_S1_S1_S1_S1_S1_S1_iiidddi_param_16,
	.param .u64 .ptr .align 1 _Z11extend_stepPdPKdS1_S1_S1_S1_S1_S1_S1_S1_S1_S1_S1_S1_S1_S1_S1_S1_iiidddi_param_17,
	.param .u32 _Z11extend_stepPdPKdS1_S1_S1_S1_S1_S1_S1_S1_S1_S1_S1_S1_S1_S1_S1_S1_iiidddi_param_18,
	.param .u32 _Z11extend_stepPdPKdS1_S1_S1_S1_S1_S1_S1_S1_S1_S1_S1_S1_S1_S1_S1_S1_iiidddi_param_19,
	.param .u32 _Z11extend_stepPdPKdS1_S1_S1_S1_S1_S1_S1_S1_S1_S1_S1_S1_S1_S1_S1_S1_iiidddi_param_20,
	.param .f64 _Z11extend_stepPdPKdS1_S1_S1_S1_S1_S1_S1_S1_S1_S1_S1_S1_S1_S1_S1_S1_iiidddi_param_21,
	.param .f64 _Z11extend_stepPdPKdS1_S1_S1_S1_S1_S1_S1_S1_S1_S1_S1_S1_S1_S1_S1_S1_iiidddi_param_22,
	.param .f64 _Z11extend_stepPdPKdS1_S1_S1_S1_S1_S1_S1_S1_S1_S1_S1_S1_S1_S1_S1_S1_iiidddi_param_23,
	.param .u32 _Z11extend_stepPdPKdS1_S1_S1_S1_S1_S1_S1_S1_S1_S1_S1_S1_S1_S1_S1_S1_iiidddi_param_24
)
{
	.reg .pred 	%p<81>;
	.reg .b32 	%r<122>;
	.reg .b64 	%rd<87>;
	.reg .b64 	%fd<234>;

	ld.param.u64 	%rd3, [_Z11extend_stepPdPKdS1_S1_S1_S1_S1_S1_S1_S1_S1_S1_S1_S1_S1_S1_S1_S1_iiidddi_param_1];
	ld.param.u64 	%rd5, [_Z11extend_stepPdPKdS1_S1_S1_S1_S1_S1_S1_S1_S1_S1_S1_S1_S1_S1_S1_S1_iiidddi_param_3];
	ld.param.u64 	%rd6, [_Z11extend_stepPdPKdS1_S1_S1_S1_S1_S1_S1_S1_S1_S1_S1_S1_S1_S1_S1_S1_iiidddi_param_4];
	ld.param.u64 	%rd7, [_Z11extend_stepPdPKdS1_S1_S1_S1_S1_S1_S1_S1_S1_S1_S1_S1_S1_S1_S1_S1_iiidddi_param_5];
	ld.param.u64 	%rd9, [_Z11extend_stepPdPKdS1_S1_S1_S1_S1_S1_S1_S1_S1_S1_S1_S1_S1_S1_S1_S1_iiidddi_param_7];
	ld.param.u64 	%rd10, [_Z11extend_stepPdPKdS1_S1_S1_S1_S1_S1_S1_S1_S1_S1_S1_S1_S1_S1_S1_S1_iiidddi_param_8];
	ld.param.u64 	%rd11, [_Z11extend_stepPdPKdS1_S1_S1_S1_S1_S1_S1_S1_S1_S1_S1_S1_S1_S1_S1_S1_iiidddi_param_9];
	ld.param.u64 	%rd12, [_Z11extend_stepPdPKdS1_S1_S1_S1_S1_S1_S1_S1_S1_S1_S1_S1_S1_S1_S1_S1_iiidddi_param_10];
	ld.param.u64 	%rd13, [_Z11extend_stepPdPKdS1_S1_S1_S1_S1_S1_S1_S1_S1_S1_S1_S1_S1_S1_S1_S1_iiidddi_param_11];
	ld.param.u64 	%rd14, [_Z11extend_stepPdPKdS1_S1_S1_S1_S1_S1_S1_S1_S1_S1_S1_S1_S1_S1_S1_S1_iiidddi_param_12];
	ld.param.u64 	%rd15, [_Z11extend_stepPdPKdS1_S1_S1_S1_S1_S1_S1_S1_S1_S1_S1_S1_S1_S1_S1_S1_iiidddi_param_13];
	ld.param.u64 	%rd17, [_Z11extend_stepPdPKdS1_S1_S1_S1_S1_S1_S1_S1_S1_S1_S1_S1_S1_S1_S1_S1_iiidddi_param_15];
	ld.param.u64 	%rd18, [_Z11extend_stepPdPKdS1_S1_S1_S1_S1_S1_S1_S1_S1_S1_S1_S1_S1_S1_S1_S1_iiidddi_param_16];
	ld.param.u64 	%rd19, [_Z11extend_stepPdPKdS1_S1_S1_S1_S1_S1_S1_S1_S1_S1_S1_S1_S1_S1_S1_S1_iiidddi_param_17];
	ld.param.u32 	%r13, [_Z11extend_stepPdPKdS1_S1_S1_S1_S1_S1_S1_S1_S1_S1_S1_S1_S1_S1_S1_S1_iiidddi_param_18];
	ld.param.u32 	%r16, [_Z11extend_stepPdPKdS1_S1_S1_S1_S1_S1_S1_S1_S1_S1_S1_S1_S1_S1_S1_S1_iiidddi_param_19];
	ld.param.u32 	%r15, [_Z11extend_stepPdPKdS1_S1_S1_S1_S1_S1_S1_S1_S1_S1_S1_S1_S1_S1_S1_S1_iiidddi_param_20];
	ld.param.f64 	%fd56, [_Z11extend_stepPdPKdS1_S1_S1_S1_S1_S1_S1_S1_S1_S1_S1_S1_S1_S1_S1_S1_iiidddi_param_21];
	ld.param.f64 	%fd57, [_Z11extend_stepPdPKdS1_S1_S1_S1_S1_S1_S1_S1_S1_S1_S1_S1_S1_S1_S1_S1_iiidddi_param_22];
	ld.param.f64 	%fd58, [_Z11extend_stepPdPKdS1_S1_S1_S1_S1_S1_S1_S1_S1_S1_S1_S1_S1_S1_S1_S1_iiidddi_param_23];
	mov.u32 	%r17, %ctaid.x;
	mov.u32 	%r18, %ntid.x;
	mov.u32 	%r19, %tid.x;
	mad.lo.s32 	%r1, %r17, %r18, %r19;
	mov.u32 	%r20, %ctaid.y;
	mov.u32 	%r21, %ntid.y;
	mov.u32 	%r22, %tid.y;
	mad.lo.s32 	%r23, %r20, %r21, %r22;
	mov.u32 	%r24, %ctaid.z;
	mov.u32 	%r25, %ntid.z;
	mov.u32 	%r26, %tid.z;
	mad.lo.s32 	%r3, %r24, %r25, %r26;
	setp.ge.s32 	%p1, %r1, %r13;
	setp.ge.s32 	%p2, %r23, %r16;
	or.pred  	%p3, %p1, %p2;
	setp.ge.s32 	%p4, %r3, %r15;
	or.pred  	%p5, %p3, %p4;
	@%p5 bra 	$L__BB2_23;
	ld.param.u64 	%rd85, [_Z11extend_stepPdPKdS1_S1_S1_S1_S1_S1_S1_S1_S1_S1_S1_S1_S1_S1_S1_S1_iiidddi_param_6];
	ld.param.u64 	%rd84, [_Z11extend_stepPdPKdS1_S1_S1_S1_S1_S1_S1_S1_S1_S1_S1_S1_S1_S1_S1_S1_iiidddi_param_2];
	cvta.to.global.u64 	%rd1, %rd84;
	cvta.to.global.u64 	%rd20, %rd85;
	cvta.to.global.u64 	%rd21, %rd9;
	cvta.to.global.u64 	%rd22, %rd14;
	cvta.to.global.u64 	%rd23, %rd15;
	add.s32 	%r27, %r13, -1;
	cvt.rn.f64.s32 	%fd1, %r27;
	cvt.rn.f64.s32 	%fd59, %r1;
	max.f64 	%fd60, %fd59, 0d0000000000000000;
	setp.gt.f64 	%p6, %fd60, %fd1;
	selp.f64 	%fd61, %fd1, %fd60, %p6;
	cvt.rzi.s32.f64 	%r4, %fd61;
	add.s32 	%r28, %r16, -1;
	cvt.rn.f64.u32 	%fd62, %r28;
	cvt.rn.f64.u32 	%fd63, %r23;
	max.f64 	%fd64, %fd63, 0d0000000000000000;
	setp.gt.f64 	%p7, %fd64, %fd62;
	selp.f64 	%fd65, %fd62, %fd64, %p7;
	cvt.rzi.s32.f64 	%r5, %fd65;
	add.s32 	%r29, %r15, -1;
	cvt.rn.f64.u32 	%fd2, %r29;
	cvt.rn.f64.u32 	%fd66, %r3;
	max.f64 	%fd67, %fd66, 0d0000000000000000;
	setp.gt.f64 	%p8, %fd67, %fd2;
	selp.f64 	%fd68, %fd2, %fd67, %p8;
	cvt.rzi.s32.f64 	%r30, %fd68;
	mul.lo.s32 	%r31, %r30, %r16;
	add.s32 	%r32, %r31, %r5;
	mul.lo.s32 	%r6, %r32, %r13;
	add.s32 	%r7, %r6, %r4;
	add.s32 	%r33, %r23, 1;
	cvt.rn.f64.u32 	%fd69, %r33;
	max.f64 	%fd70, %fd69, 0d0000000000000000;
	setp.gt.f64 	%p9, %fd70, %fd62;
	selp.f64 	%fd71, %fd62, %fd70, %p9;
	cvt.rzi.s32.f64 	%r34, %fd71;
	add.s32 	%r35, %r31, %r34;
	mad.lo.s32 	%r36, %r35, %r13, %r4;
	add.s32 	%r37, %r23, 2;
	cvt.rn.f64.u32 	%fd72, %r37;
	max.f64 	%fd73, %fd72, 0d0000000000000000;
	setp.gt.f64 	%p10, %fd73, %fd62;
	selp.f64 	%fd74, %fd62, %fd73, %p10;
	cvt.rzi.s32.f64 	%r38, %fd74;
	add.s32 	%r39, %r31, %r38;
	mad.lo.s32 	%r40, %r39, %r13, %r4;
	add.s32 	%r41, %r23, -1;
	cvt.rn.f64.s32 	%fd75, %r41;
	max.f64 	%fd76, %fd75, 0d0000000000000000;
	setp.gt.f64 	%p11, %fd76, %fd62;
	selp.f64 	%fd77, %fd62, %fd76, %p11;
	cvt.rzi.s32.f64 	%r42, %fd77;
	add.s32 	%r43, %r31, %r42;
	mad.lo.s32 	%r44, %r43, %r13, %r4;
	add.s32 	%r45, %r23, -2;
	cvt.rn.f64.s32 	%fd78, %r45;
	max.f64 	%fd79, %fd78, 0d0000000000000000;
	setp.gt.f64 	%p12, %fd79, %fd62;
	selp.f64 	%fd80, %fd62, %fd79, %p12;
	cvt.rzi.s32.f64 	%r46, %fd80;
	add.s32 	%r47, %r31, %r46;
	mad.lo.s32 	%r48, %r47, %r13, %r4;
	mul.wide.s32 	%rd24, %r48, 8;
	add.s64 	%rd25, %rd1, %rd24;
	ld.global.f64 	%fd3, [%rd25];
	mul.wide.s32 	%rd26, %r44, 8;
	add.s64 	%rd27, %rd1, %rd26;
	ld.global.f64 	%fd4, [%rd27];
	mul.wide.s32 	%rd28, %r7, 8;
	add.s64 	%rd29, %rd1, %rd28;
	ld.global.f64 	%fd5, [%rd29];
	mul.wide.s32 	%rd30, %r36, 8;
	add.s64 	%rd31, %rd1, %rd30;
	ld.global.f64 	%fd6, [%rd31];
	mul.wide.s32 	%rd32, %r40, 8;
	add.s64 	%rd33, %rd1, %rd32;
	ld.global.f64 	%fd7, [%rd33];
	add.s64 	%rd34, %rd20, %rd28;
	ld.global.f64 	%fd8, [%rd34];
	add.s64 	%rd35, %rd21, %rd28;
	ld.global.f64 	%fd9, [%rd35];
	add.s64 	%rd36, %rd22, %rd28;
	ld.global.f64 	%fd10, [%rd36];
	add.s64 	%rd37, %rd23, %rd28;
	ld.global.f64 	%fd11, [%rd37];
	add.f64 	%fd12, %fd5, %fd5;
	{
	.reg .b32 %temp; 
	mov.b64 	{%temp, %r8}, %fd56;
	}
	mov.f64 	%fd81, 0d4000000000000000;
	{
	.reg .b32 %temp; 
	mov.b64 	{%temp, %r49}, %fd81;
	}
	and.b32  	%r10, %r49, 2146435072;
	setp.eq.s32 	%p13, %r10, 1062207488;
	abs.f64 	%fd13, %fd56;
	{ // callseq 9, 0
	.param .b64 param0;
	st.param.f64 	[param0], %fd13;
	.param .b64 retval0;
	call.uni (retval0), 
	__internal_accurate_pow, 
	(
	param0
	);
	ld.param.f64 	%fd82, [retval0];
	} // callseq 9
	setp.lt.s32 	%p14, %r8, 0;
	neg.f64 	%fd84, %fd82;
	selp.f64 	%fd85, %fd84, %fd82, %p13;
	selp.f64 	%fd229, %fd85, %fd82, %p14;
	setp.neu.f64 	%p15, %fd56, 0d0000000000000000;
	@%p15 bra 	$L__BB2_3;
	selp.b32 	%r50, %r8, 0, %p13;
	setp.lt.s32 	%p17, %r49, 0;
	or.b32  	%r51, %r50, 2146435072;
	selp.b32 	%r52, %r51, %r50, %p17;
	mov.b32 	%r53, 0;
	mov.b64 	%fd229, {%r53, %r52};
$L__BB2_3:
	add.f64 	%fd86, %fd56, 0d4000000000000000;
	{
	.reg .b32 %temp; 
	mov.b64 	{%temp, %r54}, %fd86;
	}
	and.b32  	%r55, %r54, 2146435072;
	setp.ne.s32 	%p18, %r55, 2146435072;
	@%p18 bra 	$L__BB2_8;
	setp.num.f64 	%p19, %fd56, %fd56;
	@%p19 bra 	$L__BB2_6;
	mov.f64 	%fd87, 0d4000000000000000;
	add.rn.f64 	%fd229, %fd56, %fd87;
	bra.uni 	$L__BB2_8;
$L__BB2_6:
	setp.neu.f64 	%p20, %fd13, 0d7FF0000000000000;
	@%p20 bra 	$L__BB2_8;
	setp.lt.s32 	%p23, %r49, 0;
	selp.b32 	%r57, 0, 2146435072, %p23;
	and.b32  	%r58, %r49, 2147483647;
	setp.ne.s32 	%p24, %r58, 1071644672;
	or.b32  	%r59, %r57, -2147483648;
	selp.b32 	%r60, %r59, %r57, %p24;
	selp.b32 	%r61, %r60, %r57, %p13;
	selp.b32 	%r62, %r61, %r57, %p14;
	mov.b32 	%r63, 0;
	mov.b64 	%fd229, {%r63, %r62};
$L__BB2_8:
	ld.param.u64 	%rd86, [_Z11extend_stepPdPKdS1_S1_S1_S1_S1_S1_S1_S1_S1_S1_S1_S1_S1_S1_S1_S1_iiidddi_param_14];
	sub.f64 	%fd88, %fd4, %fd12;
	add.f64 	%fd89, %fd6, %fd88;
	add.f64 	%fd90, %fd6, %fd6;
	sub.f64 	%fd91, %fd5, %fd90;
	add.f64 	%fd92, %fd7, %fd91;
	abs.f64 	%fd93, %fd89;
	setp.eq.f64 	%p26, %fd56, 0d3FF0000000000000;
	selp.f64 	%fd94, 0d3FF0000000000000, %fd229, %p26;
	abs.f64 	%fd95, %fd92;
	setp.lt.f64 	%p27, %fd93, %fd95;
	selp.f64 	%fd96, %fd89, %fd92, %p27;
	mul.f64 	%fd97, %fd96, 0d3FE0000000000000;
	mul.f64 	%fd98, %fd89, %fd92;
	setp.lt.f64 	%p28, %fd98, 0d0000000000000000;
	selp.f64 	%fd99, 0d0000000000000000, %fd97, %p28;
	div.rn.f64 	%fd100, %fd99, %fd94;
	setp.eq.f64 	%p29, %fd8, %fd56;
	selp.f64 	%fd101, %fd6, %fd10, %p29;
	sub.f64 	%fd102, %fd101, %fd5;
	div.rn.f64 	%fd103, %fd102, %fd8;
	mul.f64 	%fd104, %fd8, %fd100;
	sub.f64 	%fd20, %fd103, %fd104;
	add.f64 	%fd105, %fd4, %fd4;
	sub.f64 	%fd106, %fd5, %fd105;
	add.f64 	%fd107, %fd3, %fd106;
	mul.f64 	%fd108, %fd107, %fd89;
	setp.lt.f64 	%p30, %fd108, 0d0000000000000000;
	abs.f64 	%fd109, %fd107;
	setp.lt.f64 	%p31, %fd93, %fd109;
	selp.f64 	%fd110, %fd89, %fd107, %p31;
	mul.f64 	%fd111, %fd110, 0d3FE0000000000000;
	selp.f64 	%fd112, 0d0000000000000000, %fd111, %p30;
	div.rn.f64 	%fd113, %fd112, %fd94;
	setp.eq.f64 	%p32, %fd9, %fd56;
	selp.f64 	%fd114, %fd4, %fd11, %p32;
	sub.f64 	%fd115, %fd5, %fd114;
	div.rn.f64 	%fd116, %fd115, %fd9;
	fma.rn.f64 	%fd21, %fd9, %fd113, %fd116;
	add.s32 	%r65, %r1, 1;
	cvt.rn.f64.s32 	%fd117, %r65;
	max.f64 	%fd118, %fd117, 0d0000000000000000;
	setp.gt.f64 	%p33, %fd118, %fd1;
	selp.f64 	%fd119, %fd1, %fd118, %p33;
	cvt.rzi.s32.f64 	%r66, %fd119;
	add.s32 	%r67, %r6, %r66;
	add.s32 	%r68, %r1, 2;
	cvt.rn.f64.s32 	%fd120, %r68;
	max.f64 	%fd121, %fd120, 0d0000000000000000;
	setp.gt.f64 	%p34, %fd121, %fd1;
	selp.f64 	%fd122, %fd1, %fd121, %p34;
	cvt.rzi.s32.f64 	%r69, %fd122;
	add.s32 	%r70, %r6, %r69;
	add.s32 	%r71, %r1, -1;
	cvt.rn.f64.s32 	%fd123, %r71;
	max.f64 	%fd124, %fd123, 0d0000000000000000;
	setp.gt.f64 	%p35, %fd124, %fd1;
	selp.f64 	%fd125, %fd1, %fd124, %p35;
	cvt.rzi.s32.f64 	%r72, %fd125;
	add.s32 	%r73, %r6, %r72;
	add.s32 	%r74, %r1, -2;
	cvt.rn.f64.s32 	%fd126, %r74;
	max.f64 	%fd127, %fd126, 0d0000000000000000;
	setp.gt.f64 	%p36, %fd127, %fd1;
	selp.f64 	%fd128, %fd1, %fd127, %p36;
	cvt.rzi.s32.f64 	%r75, %fd128;
	add.s32 	%r76, %r6, %r75;
	mul.wide.s32 	%rd38, %r76, 8;
	add.s64 	%rd39, %rd1, %rd38;
	ld.global.f64 	%fd22, [%rd39];
	mul.wide.s32 	%rd40, %r73, 8;
	add.s64 	%rd41, %rd1, %rd40;
	ld.global.f64 	%fd23, [%rd41];
	mul.wide.s32 	%rd42, %r67, 8;
	add.s64 	%rd43, %rd1, %rd42;
	ld.global.f64 	%fd24, [%rd43];
	mul.wide.s32 	%rd44, %r70, 8;
	add.s64 	%rd45, %rd1, %rd44;
	ld.global.f64 	%fd25, [%rd45];
	cvta.to.global.u64 	%rd46, %rd10;
	mul.wide.s32 	%rd47, %r7, 8;
	add.s64 	%rd48, %rd46, %rd47;
	ld.global.f64 	%fd26, [%rd48];
	cvta.to.global.u64 	%rd49, %rd11;
	add.s64 	%rd50, %rd49, %rd47;
	ld.global.f64 	%fd27, [%rd50];
	cvta.to.global.u64 	%rd51, %rd86;
	add.s64 	%rd52, %rd51, %rd47;
	ld.global.f64 	%fd28, [%rd52];
	cvta.to.global.u64 	%rd53, %rd17;
	add.s64 	%rd54, %rd53, %rd47;
	ld.global.f64 	%fd29, [%rd54];
	{
	.reg .b32 %temp; 
	mov.b64 	{%temp, %r11}, %fd57;
	}
	abs.f64 	%fd30, %fd57;
	{ // callseq 10, 0
	.param .b64 param0;
	st.param.f64 	[param0], %fd30;
	.param .b64 retval0;
	call.uni (retval0), 
	__internal_accurate_pow, 
	(
	param0
	);
	ld.param.f64 	%fd129, [retval0];
	} // callseq 10
	setp.lt.s32 	%p37, %r11, 0;
	neg.f64 	%fd131, %fd129;
	selp.f64 	%fd132, %fd131, %fd129, %p13;
	selp.f64 	%fd231, %fd132, %fd129, %p37;
	setp.neu.f64 	%p38, %fd57, 0d0000000000000000;
	@%p38 bra 	$L__BB2_10;
	selp.b32 	%r77, %r11, 0, %p13;
	setp.lt.s32 	%p40, %r49, 0;
	or.b32  	%r78, %r77, 2146435072;
	selp.b32 	%r79, %r78, %r77, %p40;
	mov.b32 	%r80, 0;
	mov.b64 	%fd231, {%r80, %r79};
$L__BB2_10:
	add.f64 	%fd133, %fd57, 0d4000000000000000;
	{
	.reg .b32 %temp; 
	mov.b64 	{%temp, %r81}, %fd133;
	}
	and.b32  	%r82, %r81, 2146435072;
	setp.ne.s32 	%p41, %r82, 2146435072;
	@%p41 bra 	$L__BB2_15;
	setp.num.f64 	%p42, %fd57, %fd57;
	@%p42 bra 	$L__BB2_13;
	mov.f64 	%fd134, 0d4000000000000000;
	add.rn.f64 	%fd231, %fd57, %fd134;
	bra.uni 	$L__BB2_15;
$L__BB2_13:
	setp.neu.f64 	%p43, %fd30, 0d7FF0000000000000;
	@%p43 bra 	$L__BB2_15;
	setp.lt.s32 	%p46, %r49, 0;
	selp.b32 	%r84, 0, 2146435072, %p46;
	and.b32  	%r85, %r49, 2147483647;
	setp.ne.s32 	%p47, %r85, 1071644672;
	or.b32  	%r86, %r84, -2147483648;
	selp.b32 	%r87, %r86, %r84, %p47;
	selp.b32 	%r88, %r87, %r84, %p13;
	selp.b32 	%r89, %r88, %r84, %p37;
	mov.b32 	%r90, 0;
	mov.b64 	%fd231, {%r90, %r89};
$L__BB2_15:
	sub.f64 	%fd135, %fd23, %fd12;
	add.f64 	%fd136, %fd24, %fd135;
	add.f64 	%fd137, %fd24, %fd24;
	sub.f64 	%fd138, %fd5, %fd137;
	add.f64 	%fd139, %fd25, %fd138;
	abs.f64 	%fd140, %fd136;
	setp.eq.f64 	%p49, %fd57, 0d3FF0000000000000;
	selp.f64 	%fd141, 0d3FF0000000000000, %fd231, %p49;
	abs.f64 	%fd142, %fd139;
	setp.lt.f64 	%p50, %fd140, %fd142;
	selp.f64 	%fd143, %fd136, %fd139, %p50;
	mul.f64 	%fd144, %fd143, 0d3FE0000000000000;
	mul.f64 	%fd145, %fd136, %fd139;
	setp.lt.f64 	%p51, %fd145, 0d0000000000000000;
	selp.f64 	%fd146, 0d0000000000000000, %fd144, %p51;
	div.rn.f64 	%fd147, %fd146, %fd141;
	setp.eq.f64 	%p52, %fd26, %fd57;
	selp.f64 	%fd148, %fd24, %fd28, %p52;
	sub.f64 	%fd149, %fd148, %fd5;
	div.rn.f64 	%fd150, %fd149, %fd26;
	mul.f64 	%fd151, %fd26, %fd147;
	sub.f64 	%fd37, %fd150, %fd151;
	add.f64 	%fd152, %fd23, %fd23;
	sub.f64 	%fd153, %fd5, %fd152;
	add.f64 	%fd154, %fd22, %fd153;
	mul.f64 	%fd155, %fd154, %fd136;
	setp.lt.f64 	%p53, %fd155, 0d0000000000000000;
	abs.f64 	%fd156, %fd154;
	setp.lt.f64 	%p54, %fd140, %fd156;
	selp.f64 	%fd157, %fd136, %fd154, %p54;
	mul.f64 	%fd158, %fd157, 0d3FE0000000000000;
	selp.f64 	%fd159, 0d0000000000000000, %fd158, %p53;
	div.rn.f64 	%fd160, %fd159, %fd141;
	setp.eq.f64 	%p55, %fd27, %fd57;
	selp.f64 	%fd161, %fd23, %fd29, %p55;
	sub.f64 	%fd162, %fd5, %fd161;
	div.rn.f64 	%fd163, %fd162, %fd27;
	fma.rn.f64 	%fd38, %fd27, %fd160, %fd163;
	add.s32 	%r92, %r3, 1;
	cvt.rn.f64.u32 	%fd164, %r92;
	max.f64 	%fd165, %fd164, 0d0000000000000000;
	setp.gt.f64 	%p56, %fd165, %fd2;
	selp.f64 	%fd166, %fd2, %fd165, %p56;
	cvt.rzi.s32.f64 	%r93, %fd166;
	mad.lo.s32 	%r94, %r93, %r16, %r5;
	mad.lo.s32 	%r95, %r94, %r13, %r4;
	add.s32 	%r96, %r3, 2;
	cvt.rn.f64.u32 	%fd167, %r96;
	max.f64 	%fd168, %fd167, 0d0000000000000000;
	setp.gt.f64 	%p57, %fd168, %fd2;
	selp.f64 	%fd169, %fd2, %fd168, %p57;
	cvt.rzi.s32.f64 	%r97, %fd169;
	mad.lo.s32 	%r98, %r97, %r16, %r5;
	mad.lo.s32 	%r99, %r98, %r13, %r4;
	add.s32 	%r100, %r3, -1;
	cvt.rn.f64.s32 	%fd170, %r100;
	max.f64 	%fd171, %fd170, 0d0000000000000000;
	setp.gt.f64 	%p58, %fd171, %fd2;
	selp.f64 	%fd172, %fd2, %fd171, %p58;
	cvt.rzi.s32.f64 	%r101, %fd172;
	mad.lo.s32 	%r102, %r101, %r16, %r5;
	mad.lo.s32 	%r103, %r102, %r13, %r4;
	add.s32 	%r104, %r3, -2;
	cvt.rn.f64.s32 	%fd173, %r104;
	max.f64 	%fd174, %fd173, 0d0000000000000000;
	setp.gt.f64 	%p59, %fd174, %fd2;
	selp.f64 	%fd175, %fd2, %fd174, %p59;
	cvt.rzi.s32.f64 	%r105, %fd175;
	mad.lo.s32 	%r106, %r105, %r16, %r5;
	mad.lo.s32 	%r107, %r106, %r13, %r4;
	mul.wide.s32 	%rd55, %r107, 8;
	add.s64 	%rd56, %rd1, %rd55;
	ld.global.f64 	%fd39, [%rd56];
	mul.wide.s32 	%rd57, %r103, 8;
	add.s64 	%rd58, %rd1, %rd57;
	ld.global.f64 	%fd40, [%rd58];
	mul.wide.s32 	%rd59, %r95, 8;
	add.s64 	%rd60, %rd1, %rd59;
	ld.global.f64 	%fd41, [%rd60];
	mul.wide.s32 	%rd61, %r99, 8;
	add.s64 	%rd62, %rd1, %rd61;
	ld.global.f64 	%fd176, [%rd62];
	cvta.to.global.u64 	%rd63, %rd12;
	mul.wide.s32 	%rd64, %r7, 8;
	add.s64 	%rd65, %rd63, %rd64;
	ld.global.f64 	%fd42, [%rd65];
	cvta.to.global.u64 	%rd66, %rd13;
	add.s64 	%rd67, %rd66, %rd64;
	ld.global.f64 	%fd43, [%rd67];
	cvta.to.global.u64 	%rd68, %rd18;
	add.s64 	%rd69, %rd68, %rd64;
	ld.global.f64 	%fd44, [%rd69];
	cvta.to.global.u64 	%rd70, %rd19;
	add.s64 	%rd71, %rd70, %rd64;
	ld.global.f64 	%fd45, [%rd71];
	sub.f64 	%fd177, %fd40, %fd12;
	add.f64 	%fd46, %fd41, %fd177;
	add.f64 	%fd178, %fd41, %fd41;
	sub.f64 	%fd179, %fd5, %fd178;
	add.f64 	%fd47, %fd176, %fd179;
	mul.f64 	%fd48, %fd46, %fd47;
	{
	.reg .b32 %temp; 
	mov.b64 	{%temp, %r12}, %fd58;
	}
	abs.f64 	%fd49, %fd58;
	{ // callseq 11, 0
	.param .b64 param0;
	st.param.f64 	[param0], %fd49;
	.param .b64 retval0;
	call.uni (retval0), 
	__internal_accurate_pow, 
	(
	param0
	);
	ld.param.f64 	%fd180, [retval0];
	} // callseq 11
	setp.lt.s32 	%p60, %r12, 0;
	neg.f64 	%fd182, %fd180;
	selp.f64 	%fd183, %fd182, %fd180, %p13;
	selp.f64 	%fd233, %fd183, %fd180, %p60;
	setp.neu.f64 	%p61, %fd58, 0d0000000000000000;
	@%p61 bra 	$L__BB2_17;
	setp.eq.s32 	%p62, %r10, 1062207488;
	selp.b32 	%r108, %r12, 0, %p62;
	setp.lt.s32 	%p63, %r49, 0;
	or.b32  	%r109, %r108, 2146435072;
	selp.b32 	%r110, %r109, %r108, %p63;
	mov.b32 	%r111, 0;
	mov.b64 	%fd233, {%r111, %r110};
$L__BB2_17:
	add.f64 	%fd184, %fd58, 0d4000000000000000;
	{
	.reg .b32 %temp; 
	mov.b64 	{%temp, %r112}, %fd184;
	}
	and.b32  	%r113, %r112, 2146435072;
	setp.ne.s32 	%p64, %r113, 2146435072;
	@%p64 bra 	$L__BB2_22;
	setp.num.f64 	%p65, %fd58, %fd58;
	@%p65 bra 	$L__BB2_20;
	mov.f64 	%fd185, 0d4000000000000000;
	add.rn.f64 	%fd233, %fd58, %fd185;
	bra.uni 	$L__BB2_22;
$L__BB2_20:
	setp.neu.f64 	%p66, %fd49, 0d7FF0000000000000;
	@%p66 bra 	$L__BB2_22;
	setp.lt.s32 	%p67, %r12, 0;
	setp.eq.s32 	%p68, %r10, 1062207488;
	setp.lt.s32 	%p69, %r49, 0;
	selp.b32 	%r115, 0, 2146435072, %p69;
	and.b32  	%r116, %r49, 2147483647;
	setp.ne.s32 	%p70, %r116, 1071644672;
	or.b32  	%r117, %r115, -2147483648;
	selp.b32 	%r118, %r117, %r115, %p70;
	selp.b32 	%r119, %r118, %r115, %p68;
	selp.b32 	%r120, %r119, %r115, %p67;
	mov.b32 	%r121, 0;
	mov.b64 	%fd233, {%r121, %r120};
$L__BB2_22:
	ld.param.u64 	%rd83, [_Z11extend_stepPdPKdS1_S1_S1_S1_S1_S1_S1_S1_S1_S1_S1_S1_S1_S1_S1_S1_iiidddi_param_0];
	abs.f64 	%fd186, %fd46;
	setp.eq.f64 	%p71, %fd58, 0d3FF0000000000000;
	selp.f64 	%fd187, 0d3FF0000000000000, %fd233, %p71;
	abs.f64 	%fd188, %fd47;
	setp.lt.f64 	%p72, %fd186, %fd188;
	selp.f64 	%fd189, %fd46, %fd47, %p72;
	mul.f64 	%fd190, %fd189, 0d3FE0000000000000;
	setp.lt.f64 	%p73, %fd48, 0d0000000000000000;
	selp.f64 	%fd191, 0d0000000000000000, %fd190, %p73;
	div.rn.f64 	%fd192, %fd191, %fd187;
	setp.eq.f64 	%p74, %fd42, %fd58;
	selp.f64 	%fd193, %fd41, %fd44, %p74;
	sub.f64 	%fd194, %fd193, %fd5;
	div.rn.f64 	%fd195, %fd194, %fd42;
	mul.f64 	%fd196, %fd42, %fd192;
	sub.f64 	%fd197, %fd195, %fd196;
	add.f64 	%fd198, %fd40, %fd40;
	sub.f64 	%fd199, %fd5, %fd198;
	add.f64 	%fd200, %fd39, %fd199;
	mul.f64 	%fd201, %fd200, %fd46;
	setp.lt.f64 	%p75, %fd201, 0d0000000000000000;
	abs.f64 	%fd202, %fd200;
	setp.lt.f64 	%p76, %fd186, %fd202;
	selp.f64 	%fd203, %fd46, %fd200, %p76;
	mul.f64 	%fd204, %fd203, 0d3FE0000000000000;
	selp.f64 	%fd205, 0d0000000000000000, %fd204, %p75;
	div.rn.f64 	%fd206, %fd205, %fd187;
	setp.eq.f64 	%p77, %fd43, %fd58;
	selp.f64 	%fd207, %fd40, %fd45, %p77;
	sub.f64 	%fd208, %fd5, %fd207;
	div.rn.f64 	%fd209, %fd208, %fd43;
	fma.rn.f64 	%fd210, %fd43, %fd206, %fd209;
	cvta.to.global.u64 	%rd72, %rd5;
	add.s64 	%rd74, %rd72, %rd64;
	ld.global.f64 	%fd211, [%rd74];
	setp.gt.f64 	%p78, %fd211, 0d0000000000000000;
	selp.f64 	%fd212, 0d0000000000000000, %fd211, %p78;
	max.f64 	%fd213, %fd211, 0d0000000000000000;
	mul.f64 	%fd214, %fd21, %fd213;
	fma.rn.f64 	%fd215, %fd20, %fd212, %fd214;
	cvta.to.global.u64 	%rd75, %rd6;
	add.s64 	%rd76, %rd75, %rd64;
	ld.global.f64 	%fd216, [%rd76];
	setp.gt.f64 	%p79, %fd216, 0d0000000000000000;
	selp.f64 	%fd217, 0d0000000000000000, %fd216, %p79;
	fma.rn.f64 	%fd218, %fd37, %fd217, %fd215;
	max.f64 	%fd219, %fd216, 0d0000000000000000;
	fma.rn.f64 	%fd220, %fd38, %fd219, %fd218;
	cvta.to.global.u64 	%rd77, %rd7;
	add.s64 	%rd78, %rd77, %rd64;
	ld.global.f64 	%fd221, [%rd78];
	setp.gt.f64 	%p80, %fd221, 0d0000000000000000;
	selp.f64 	%fd222, 0d0000000000000000, %fd221, %p80;
	fma.rn.f64 	%fd223, %fd197, %fd222, %fd220;
	max.f64 	%fd224, %fd221, 0d0000000000000000;
	fma.rn.f64 	%fd225, %fd210, %fd224, %fd223;
	cvta.to.global.u64 	%rd79, %rd3;
	add.s64 	%rd80, %rd79, %rd64;
	ld.global.f64 	%fd226, [%rd80];
	mul.f64 	%fd227, %fd226, %fd225;
	cvta.to.global.u64 	%rd81, %rd83;
	add.s64 	%rd82, %rd81, %rd64;
	st.global.f64 	[%rd82], %fd227;
$L__BB2_23:
	ret;

}
.func  (.param .b64 func_retval0) __internal_accurate_pow(
	.param .b64 __internal_accurate_pow_param_0
)
{
	.reg .pred 	%p<8>;
	.reg .b32 	%r<49>;
	.reg .b32 	%f<3>;
	.reg .b64 	%fd<109>;

	ld.param.f64 	%fd10, [__internal_accurate_pow_param_0];
	{
	.reg .b32 %temp; 
	mov.b64 	{%temp, %r46}, %fd10;
	}
	{
	.reg .b32 %temp; 
	mov.b64 	{%r45, %temp}, %fd10;
	}
	shr.u32 	%r47, %r46, 20;
	setp.gt.u32 	%p1, %r46, 1048575;
	@%p1 bra 	$L__BB3_2;
	mul.f64 	%fd11, %fd10, 0d4350000000000000;
	{
	.reg .b32 %temp; 
	mov.b64 	{%temp, %r46}, %fd11;
	}
	{
	.reg .b32 %temp; 
	mov.b64 	{%r45, %temp}, %fd11;
	}
	shr.u32 	%r16, %r46, 20;
	add.s32 	%r47, %r16, -54;
$L__BB3_2:
	add.s32 	%r48, %r47, -1023;
	and.b32  	%r17, %r46, -2146435073;
	or.b32  	%r18, %r17, 1072693248;
	mov.b64 	%fd107, {%r45, %r18};
	setp.lt.u32 	%p2, %r18, 1073127583;
	@%p2 bra 	$L__BB3_4;
	{
	.reg .b32 %temp; 
	mov.b64 	{%r19, %temp}, %fd107;
	}
	{
	.reg .b32 %temp; 
	mov.b64 	{%temp, %r20}, %fd107;
	}
	add.s32 	%r21, %r20, -1048576;
	mov.b64 	%fd107, {%r19, %r21};
	add.s32 	%r48, %r47, -1022;
$L__BB3_4:
	add.f64 	%fd12, %fd107, 0dBFF0000000000000;
	add.f64 	%fd13, %fd107, 0d3FF0000000000000;
	rcp.approx.ftz.f64 	%fd14, %fd13;
	neg.f64 	%fd15, %fd13;
	fma.rn.f64 	%fd16, %fd15, %fd14, 0d3FF0000000000000;
	fma.rn.f64 	%fd17, %fd16, %fd16, %fd16;
	fma.rn.f64 	%fd18, %fd17, %fd14, %fd14;
	mul.f64 	%fd19, %fd12, %fd18;
	fma.rn.f64 	%fd20, %fd12, %fd18, %fd19;
	mul.f64 	%fd21, %fd20, %fd20;
	fma.rn.f64 	%fd22, %fd21, 0d3EB0F5FF7D2CAFE2, 0d3ED0F5D241AD3B5A;
	fma.rn.f64 	%fd23, %fd22, %fd21, 0d3EF3B20A75488A3F;
	fma.rn.f64 	%fd24, %fd23, %fd21, 0d3F1745CDE4FAECD5;
	fma.rn.f64 	%fd25, %fd24, %fd21, 0d3F3C71C7258A578B;
	fma.rn.f64 	%fd26, %fd25, %fd21, 0d3F6249249242B910;
	fma.rn.f64 	%fd27, %fd26, %fd21, 0d3F89999999999DFB;
	sub.f64 	%fd28, %fd12, %fd20;
	add.f64 	%fd29, %fd28, %fd28;
	neg.f64 	%fd30, %fd20;
	fma.rn.f64 	%fd31, %fd30, %fd12, %fd29;
	mul.f64 	%fd32, %fd18, %fd31;
	fma.rn.f64 	%fd33, %fd21, %fd27, 0d3FB5555555555555;
	mov.f64 	%fd34, 0d3FB5555555555555;
	sub.f64 	%fd35, %fd34, %fd33;
	fma.rn.f64 	%fd36, %fd21, %fd27, %fd35;
	add.f64 	%fd37, %fd36, 0dBC46A4CB00B9E7B0;
	add.f64 	%fd38, %fd33, %fd37;
	sub.f64 	%fd39, %fd33, %fd38;
	add.f64 	%fd40, %fd37, %fd39;
	mul.rn.f64 	%fd41, %fd20, %fd20;
	neg.f64 	%fd42, %fd41;
	fma.rn.f64 	%fd43, %fd20, %fd20, %fd42;
	{
	.reg .b32 %temp; 
	mov.b64 	{%r22, %temp}, %fd32;
	}
	{
	.reg .b32 %temp; 
	mov.b64 	{%temp, %r23}, %fd32;
	}
	add.s32 	%r24, %r23, 1048576;
	mov.b64 	%fd44, {%r22, %r24};
	fma.rn.f64 	%fd45, %fd20, %fd44, %fd43;
	mul.rn.f64 	%fd46, %fd41, %fd20;
	neg.f64 	%fd47, %fd46;
	fma.rn.f64 	%fd48, %fd41, %fd20, %fd47;
	fma.rn.f64 	%fd49, %fd41, %fd32, %fd48;
	fma.rn.f64 	%fd50, %fd45, %fd20, %fd49;
	mul.rn.f64 	%fd51, %fd38, %fd46;
	neg.f64 	%fd52, %fd51;
	fma.rn.f64 	%fd53, %fd38, %fd46, %fd52;
	fma.rn.f64 	%fd54, %fd38, %fd50, %fd53;
	fma.rn.f64 	%fd55, %fd40, %fd46, %fd54;
	add.f64 	%fd56, %fd51, %fd55;
	sub.f64 	%fd57, %fd51, %fd56;
	add.f64 	%fd58, %fd55, %fd57;
	add.f64 	%fd59, %fd20, %fd56;
	sub.f64 	%fd60, %fd20, %fd59;
	add.f64 	%fd61, %fd56, %fd60;
	add.f64 	%fd62, %fd58, %fd61;
	add.f64 	%fd63, %fd32, %fd62;
	add.f64 	%fd64, %fd59, %fd63;
	sub.f64 	%fd65, %fd59, %fd64;
	add.f64 	%fd66, %fd63, %fd65;
	xor.b32  	%r25, %r48, -2147483648;
	mov.b32 	%r26, 1127219200;
	mov.b64 	%fd67, {%r25, %r26};
	mov.b32 	%r27, -2147483648;
	mov.b64 	%fd68, {%r27, %r26};
	sub.f64 	%fd69, %fd67, %fd68;
	fma.rn.f64 	%fd70, %fd69, 0d3FE62E42FEFA39EF, %fd64;
	fma.rn.f64 	%fd71, %fd69, 0dBFE62E42FEFA39EF, %fd70;
	sub.f64 	%fd72, %fd71, %fd64;
	sub.f64 	%fd73, %fd66, %fd72;
	fma.rn.f64 	%fd74, %fd69, 0d3C7ABC9E3B39803F, %fd73;
	add.f64 	%fd75, %fd70, %fd74;
	sub.f64 	%fd76, %fd70, %fd75;
	add.f64 	%fd77, %fd74, %fd76;
	mov.f64 	%fd78, 0d4000000000000000;
	{
	.reg .b32 %temp; 
	mov.b64 	{%temp, %r28}, %fd78;
	}
	{
	.reg .b32 %temp; 
	mov.b64 	{%r29, %temp}, %fd78;
	}
	shl.b32 	%r30, %r28, 1;
	setp.gt.u32 	%p3, %r30, -33554433;
	and.b32  	%r31, %r28, -15728641;
	selp.b32 	%r32, %r31, %r28, %p3;
	mov.b64 	%fd79, {%r29, %r32};
	mul.rn.f64 	%fd80, %fd75, %fd79;
	neg.f64 	%fd81, %fd80;
	fma.rn.f64 	%fd82, %fd75, %fd79, %fd81;
	fma.rn.f64 	%fd83, %fd77, %fd79, %fd82;
	add.f64 	%fd4, %fd80, %fd83;
	sub.f64 	%fd84, %fd80, %fd4;
	add.f64 	%fd5, %fd83, %fd84;
	fma.rn.f64 	%fd85, %fd4, 0d3FF71547652B82FE, 0d4338000000000000;
	{
	.reg .b32 %temp; 
	mov.b64 	{%r13, %temp}, %fd85;
	}
	mov.f64 	%fd86, 0dC338000000000000;
	add.rn.f64 	%fd87, %fd85, %fd86;
	fma.rn.f64 	%fd88, %fd87, 0dBFE62E42FEFA39EF, %fd4;
	fma.rn.f64 	%fd89, %fd87, 0dBC7ABC9E3B39803F, %fd88;
	fma.rn.f64 	%fd90, %fd89, 0d3E5ADE1569CE2BDF, 0d3E928AF3FCA213EA;
	fma.rn.f64 	%fd91, %fd90, %fd89, 0d3EC71DEE62401315;
	fma.rn.f64 	%fd92, %fd91, %fd89, 0d3EFA01997C89EB71;
	fma.rn.f64 	%fd93, %fd92, %fd89, 0d3F2A01A014761F65;
	fma.rn.f64 	%fd94, %fd93, %fd89, 0d3F56C16C1852B7AF;
	fma.rn.f64 	%fd95, %fd94, %fd89, 0d3F81111111122322;
	fma.rn.f64 	%fd96, %fd95, %fd89, 0d3FA55555555502A1;
	fma.rn.f64 	%fd97, %fd96, %fd89, 0d3FC5555555555511;
	fma.rn.f64 	%fd98, %fd97, %fd89, 0d3FE000000000000B;
	fma.rn.f64 	%fd99, %fd98, %fd89, 0d3FF0000000000000;
	fma.rn.f64 	%fd100, %fd99, %fd89, 0d3FF0000000000000;
	{
	.reg .b32 %temp; 
	mov.b64 	{%r14, %temp}, %fd100;
	}
	{
	.reg .b32 %temp; 
	mov.b64 	{%temp, %r15}, %fd100;
	}
	shl.b32 	%r33, %r13, 20;
	add.s32 	%r34, %r33, %r15;
	mov.b64 	%fd108, {%r14, %r34};
	{
	.reg .b32 %temp; 
	mov.b64 	{%temp, %r35}, %fd4;
	}
	mov.b32 	%f2, %r35;
	abs.f32 	%f1, %f2;
	setp.lt.f32 	%p4, %f1, 0f4086232B;
	@%p4 bra 	$L__BB3_7;
	setp.lt.f64 	%p5, %fd4, 0d0000000000000000;
	add.f64 	%fd101, %fd4, 0d7FF0000000000000;
	selp.f64 	%fd108, 0d0000000000000000, %fd101, %p5;
	setp.geu.f32 	%p6, %f1, 0f40874800;
	@%p6 bra 	$L__BB3_7;
	shr.u32 	%r36, %r13, 31;
	add.s32 	%r37, %r13, %r36;
	shr.s32 	%r38, %r37, 1;
	shl.b32 	%r39, %r38, 20;
	add.s32 	%r40, %r15, %r39;
	mov.b64 	%fd102, {%r14, %r40};
	sub.s32 	%r41, %r13, %r38;
	shl.b32 	%r42, %r41, 20;
	add.s32 	%r43, %r42, 1072693248;
	mov.b32 	%r44, 0;
	mov.b64 	%fd103, {%r44, %r43};
	mul.f64 	%fd108, %fd103, %fd102;
$L__BB3_7:
	abs.f64 	%fd104, %fd108;
	setp.eq.f64 	%p7, %fd104, 0d7FF0000000000000;
	fma.rn.f64 	%fd105, %fd108, %fd5, %fd108;
	selp.f64 	%fd106, %fd108, %fd105, %p7;
	st.param.f64 	[func_retval0], %fd106;
	ret;

}


// ===== COMPILED SASS (sm_100) =====

	.target	sm_100

	.elftype	@"ET_EXEC"


//--------------------- .note.nv.tkinfo           --------------------------
	.section	.note.nv.tkinfo,"",@"SHT_NOTE"
	.sectionflags	@"SHF_NOTE_NV_TKINFO"
	.tkinfo
        /*0018*/ 	.word	0x00000002
        /*0030*/ 	.string	""
        /*0030*/ 	.string	"ptxas"
        /*0030*/ 	.string	"Cuda compilation tools, release 13.0, V13.0.88"
        /*0030*/ 	.string	"Build cuda_13.0.r13.0/compiler.36424714_0"
        /*0030*/ 	.string	"-arch sm_100 -m 64 "



//--------------------- .note.nv.cuinfo           --------------------------
	.section	.note.nv.cuinfo,"",@"SHT_NOTE"
	.sectionflags	@"SHF_NOTE_NV_CUINFO"
        /*0018*/ 	.short	0x0002
        /*001a*/ 	.short	0x0064
        /*001c*/ 	.short	0x0082
	.zero		2


//--------------------- .nv.info                  --------------------------
	.section	.nv.info,"",@"SHT_CUDA_INFO"
	.align	4


	//----- nvinfo : EIATTR_REGCOUNT
	.align		4
        /*0000*/ 	.byte	0x04, 0x2f
        /*0002*/ 	.short	(.L_1 - .L_0)
	.align		4
.L_0:
        /*0004*/ 	.word	index@(_Z13upwind_normalPdS_S_PKdS1_S1_S1_S1_S1_S1_iiidddi)
        /*0008*/ 	.word	0x00000038


	//----- nvinfo : EIATTR_FRAME_SIZE
	.align		4
.L_1:
        /*000c*/ 	.byte	0x04, 0x11
        /*000e*/ 	.short	(.L_3 - .L_2)
	.align		4
.L_2:
        /*0010*/ 	.word	index@($_Z13upwind_normalPdS_S_PKdS1_S1_S1_S1_S1_S1_iiidddi$__internal_accurate_pow)
        /*0014*/ 	.word	0x00000000


	//----- nvinfo : EIATTR_FRAME_SIZE
	.align		4
.L_3:
        /*0018*/ 	.byte	0x04, 0x11
        /*001a*/ 	.short	(.L_5 - .L_4)
	.align		4
.L_4:
        /*001c*/ 	.word	index@($__internal_2_$__cuda_sm20_div_rn_f64_full)
        /*0020*/ 	.word	0x00000000


	//----- nvinfo : EIATTR_FRAME_SIZE
	.align		4
.L_5:
        /*0024*/ 	.byte	0x04, 0x11
        /*0026*/ 	.short	(.L_7 - .L_6)
	.align		4
.L_6:
        /*0028*/ 	.word	index@(_Z13upwind_normalPdS_S_PKdS1_S1_S1_S1_S1_S1_iiidddi)
        /*002c*/ 	.word	0x00000000


	//----- nvinfo : EIATTR_REGCOUNT
	.align		4
.L_7:
        /*0030*/ 	.byte	0x04, 0x2f
        /*0032*/ 	.short	(.L_9 - .L_8)
	.align		4
.L_8:
        /*0034*/ 	.word	index@(_Z20boundary_interpolatePdS_S_S_S_S_PKdS1_S1_S1_S1_S1_S1_iiidddi)
        /*0038*/ 	.word	0x00000038


	//----- nvinfo : EIATTR_FRAME_SIZE
	.align		4
.L_9:
        /*003c*/ 	.byte	0x04, 0x11
        /*003e*/ 	.short	(.L_11 - .L_10)
	.align		4
.L_10:
        /*0040*/ 	.word	index@($_Z20boundary_interpolatePdS_S_S_S_S_PKdS1_S1_S1_S1_S1_S1_iiidddi$__internal_accurate_pow)
        /*0044*/ 	.word	0x00000000


	//----- nvinfo : EIATTR_FRAME_SIZE
	.align		4
.L_11:
        /*0048*/ 	.byte	0x04, 0x11
        /*004a*/ 	.short	(.L_13 - .L_12)
	.align		4
.L_12:
        /*004c*/ 	.word	index@($__internal_1_$__cuda_sm20_div_rn_f64_full)
        /*0050*/ 	.word	0x00000000


	//----- nvinfo : EIATTR_FRAME_SIZE
	.align		4
.L_13:
        /*0054*/ 	.byte	0x04, 0x11
        /*0056*/ 	.short	(.L_15 - .L_14)
	.align		4
.L_14:
        /*0058*/ 	.word	index@(_Z20boundary_interpolatePdS_S_S_S_S_PKdS1_S1_S1_S1_S1_S1_iiidddi)
        /*005c*/ 	.word	0x00000000


	//----- nvinfo : EIATTR_REGCOUNT
	.align		4
.L_15:
        /*0060*/ 	.byte	0x04, 0x2f
        /*0062*/ 	.short	(.L_17 - .L_16)
	.align		4
.L_16:
        /*0064*/ 	.word	index@(_Z11extend_stepPdPKdS1_S1_S1_S1_S1_S1_S1_S1_S1_S1_S1_S1_S1_S1_S1_S1_iiidddi)
        /*0068*/ 	.word	0x0000003a


	//----- nvinfo : EIATTR_FRAME_SIZE
	.align		4
.L_17:
        /*006c*/ 	.byte	0x04, 0x11
        /*006e*/ 	.short	(.L_19 - .L_18)
	.align		4
.L_18:
        /*0070*/ 	.word	index@($_Z11extend_stepPdPKdS1_S1_S1_S1_S1_S1_S1_S1_S1_S1_S1_S1_S1_S1_S1_S1_iiidddi$__internal_accurate_pow)
        /*0074*/ 	.word	0x00000000


	//----- nvinfo : EIATTR_FRAME_SIZE
	.align		4
.L_19:
        /*0078*/ 	.byte	0x04, 0x11
        /*007a*/ 	.short	(.L_21 - .L_20)
	.align		4
.L_20:
        /*007c*/ 	.word	index@($__internal_0_$__cuda_sm20_div_rn_f64_full)
        /*0080*/ 	.word	0x00000000


	//----- nvinfo : EIATTR_FRAME_SIZE
	.align		4
.L_21:
        /*0084*/ 	.byte	0x04, 0x11
        /*0086*/ 	.short	(.L_23 - .L_22)
	.align		4
.L_22:
        /*0088*/ 	.word	index@(_Z11extend_stepPdPKdS1_S1_S1_S1_S1_S1_S1_S1_S1_S1_S1_S1_S1_S1_S1_S1_iiidddi)
        /*008c*/ 	.word	0x00000000


	//----- nvinfo : EIATTR_MIN_STACK_SIZE
	.align		4
.L_23:
        /*0090*/ 	.byte	0x04, 0x12
        /*0092*/ 	.short	(.L_25 - .L_24)
	.align		4
.L_24:
        /*0094*/ 	.word	index@(_Z11extend_stepPdPKdS1_S1_S1_S1_S1_S1_S1_S1_S1_S1_S1_S1_S1_S1_S1_S1_iiidddi)
        /*0098*/ 	.word	0x00000000


	//----- nvinfo : EIATTR_MIN_STACK_SIZE
	.align		4
.L_25:
        /*009c*/ 	.byte	0x04, 0x12
        /*009e*/ 	.short	(.L_27 - .L_26)
	.align		4
.L_26:
        /*00a0*/ 	.word	index@(_Z20boundary_interpolatePdS_S_S_S_S_PKdS1_S1_S1_S1_S1_S1_iiidddi)
        /*00a4*/ 	.word	0x00000000


	//----- nvinfo : EIATTR_MIN_STACK_SIZE
	.align		4
.L_27:
        /*00a8*/ 	.byte	0x04, 0x12
        /*00aa*/ 	.short	(.L_29 - .L_28)
	.align		4
.L_28:
        /*00ac*/ 	.word	index@(_Z13upwind_normalPdS_S_PKdS1_S1_S1_S1_S1_S1_iiidddi)
        /*00b0*/ 	.word	0x00000000
.L_29:


//--------------------- .nv.compat                --------------------------
	.section	.nv.compat,"",@"SHT_CUDA_COMPAT_INFO"
	.align	4
        /*0000*/ 	.byte	0x02, 0x09, 0x00, 0x00, 0x02, 0x02, 0x01, 0x00, 0x02, 0x05, 0x05, 0x00, 0x03, 0x07, 0x01, 0x01
        /*0010*/ 	.byte	0x02, 0x03, 0x00, 0x00, 0x02, 0x06, 0x01, 0x00, 0x04, 0x0b, 0x08, 0x00, 0x01, 0x00, 0x00, 0x00
        /*0020*/ 	.byte	0x00, 0x00, 0x00, 0x00


//--------------------- .nv.info._Z11extend_stepPdPKdS1_S1_S1_S1_S1_S1_S1_S1_S1_S1_S1_S1_S1_S1_S1_S1_iiidddi --------------------------
	.section	.nv.info._Z11extend_stepPdPKdS1_S1_S1_S1_S1_S1_S1_S1_S1_S1_S1_S1_S1_S1_S1_S1_iiidddi,"",@"SHT_CUDA_INFO"
	.sectionflags	@""
	.align	4


	//----- nvinfo : EIATTR_CUDA_API_VERSION
	.align		4
        /*0000*/ 	.byte	0x04, 0x37
        /*0002*/ 	.short	(.L_31 - .L_30)
.L_30:
        /*0004*/ 	.word	0x00000082


	//----- nvinfo : EIATTR_KPARAM_INFO
	.align		4
.L_31:
        /*0008*/ 	.byte	0x04, 0x17
        /*000a*/ 	.short	(.L_33 - .L_32)
.L_32:
        /*000c*/ 	.word	0x00000000
        /*0010*/ 	.short	0x0018
        /*0012*/ 	.short	0x00b8
        /*0014*/ 	.byte	0x00, 0xf0, 0x11, 0x00


	//----- nvinfo : EIATTR_KPARAM_INFO
	.align		4
.L_33:
        /*0018*/ 	.byte	0x04, 0x17
        /*001a*/ 	.short	(.L_35 - .L_34)
.L_34:
        /*001c*/ 	.word	0x00000000
        /*0020*/ 	.short	0x0017
        /*0022*/ 	.short	0x00b0
        /*0024*/ 	.byte	0x00, 0xf0, 0x21, 0x00


	//----- nvinfo : EIATTR_KPARAM_INFO
	.align		4
.L_35:
        /*0028*/ 	.byte	0x04, 0x17
        /*002a*/ 	.short	(.L_37 - .L_36)
.L_36:
        /*002c*/ 	.word	0x00000000
        /*0030*/ 	.short	0x0016
        /*0032*/ 	.short	0x00a8
        /*0034*/ 	.byte	0x00, 0xf0, 0x21, 0x00


	//----- nvinfo : EIATTR_KPARAM_INFO
	.align		4
.L_37:
        /*0038*/ 	.byte	0x04, 0x17
        /*003a*/ 	.short	(.L_39 - .L_38)
.L_38:
        /*003c*/ 	.word	0x00000000
        /*0040*/ 	.short	0x0015
        /*0042*/ 	.short	0x00a0
        /*0044*/ 	.byte	0x00, 0xf0, 0x21, 0x00


	//----- nvinfo : EIATTR_KPARAM_INFO
	.align		4
.L_39:
        /*0048*/ 	.byte	0x04, 0x17
        /*004a*/ 	.short	(.L_41 - .L_40)
.L_40:
        /*004c*/ 	.word	0x00000000
        /*0050*/ 	.short	0x0014
        /*0052*/ 	.short	0x0098
        /*0054*/ 	.byte	0x00, 0xf0, 0x11, 0x00


	//----- nvinfo : EIATTR_KPARAM_INFO
	.align		4
.L_41:
        /*0058*/ 	.byte	0x04, 0x17
        /*005a*/ 	.short	(.L_43 - .L_42)
.L_42:
        /*005c*/ 	.word	0x00000000
        /*0060*/ 	.short	0x0013
        /*0062*/ 	.short	0x0094
        /*0064*/ 	.byte	0x00, 0xf0, 0x11, 0x00


	//----- nvinfo : EIATTR_KPARAM_INFO
	.align		4
.L_43:
        /*0068*/ 	.byte	0x04, 0x17
        /*006a*/ 	.short	(.L_45 - .L_44)
.L_44:
        /*006c*/ 	.word	0x00000000
        /*0070*/ 	.short	0x0012
        /*0072*/ 	.short	0x0090
        /*0074*/ 	.byte	0x00, 0xf0, 0x11, 0x00


	//----- nvinfo : EIATTR_KPARAM_INFO
	.align		4
.L_45:
        /*0078*/ 	.byte	0x04, 0x17
        /*007a*/ 	.short	(.L_47 - .L_46)
.L_46:
        /*007c*/ 	.word	0x00000000
        /*0080*/ 	.short	0x0011
        /*0082*/ 	.short	0x0088
        /*0084*/ 	.byte	0x00, 0xf5, 0x21, 0x00


	//----- nvinfo : EIATTR_KPARAM_INFO
	.align		4
.L_47:
        /*0088*/ 	.byte	0x04, 0x17
        /*008a*/ 	.short	(.L_49 - .L_48)
.L_48:
        /*008c*/ 	.word	0x00000000
        /*0090*/ 	.short	0x0010
        /*0092*/ 	.short	0x0080
        /*0094*/ 	.byte	0x00, 0xf5, 0x21, 0x00


	//----- nvinfo : EIATTR_KPARAM_INFO
	.align		4
.L_49:
        /*0098*/ 	.byte	0x04, 0x17
        /*009a*/ 	.short	(.L_51 - .L_50)
.L_50:
        /*009c*/ 	.word	0x00000000
        /*00a0*/ 	.short	0x000f
        /*00a2*/ 	.short	0x0078
        /*00a4*/ 	.byte	0x00, 0xf5, 0x21, 0x00


	//----- nvinfo : EIATTR_KPARAM_INFO
	.align		4
.L_51:
        /*00a8*/ 	.byte	0x04, 0x17
        /*00aa*/ 	.short	(.L_53 - .L_52)
.L_52:
        /*00ac*/ 	.word	0x00000000
        /*00b0*/ 	.short	0x000e
        /*00b2*/ 	.short	0x0070
        /*00b4*/ 	.byte	0x00, 0xf5, 0x21, 0x00


	//----- nvinfo : EIATTR_KPARAM_INFO
	.align		4
.L_53:
        /*00b8*/ 	.byte	0x04, 0x17
        /*00ba*/ 	.short	(.L_55 - .L_54)
.L_54:
        /*00bc*/ 	.word	0x00000000
        /*00c0*/ 	.short	0x000d
        /*00c2*/ 	.short	0x0068
        /*00c4*/ 	.byte	0x00, 0xf5, 0x21, 0x00


	//----- nvinfo : EIATTR_KPARAM_INFO
	.align		4
.L_55:
        /*00c8*/ 	.byte	0x04, 0x17
        /*00ca*/ 	.short	(.L_57 - .L_56)
.L_56:
        /*00cc*/ 	.word	0x00000000
        /*00d0*/ 	.short	0x000c
        /*00d2*/ 	.short	0x0060
        /*00d4*/ 	.byte	0x00, 0xf5, 0x21, 0x00


	//----- nvinfo : EIATTR_KPARAM_INFO
	.align		4
.L_57:
        /*00d8*/ 	.byte	0x04, 0x17
        /*00da*/ 	.short	(.L_59 - .L_58)
.L_58:
        /*00dc*/ 	.word	0x00000000
        /*00e0*/ 	.short	0x000b
        /*00e2*/ 	.short	0x0058
        /*00e4*/ 	.byte	0x00, 0xf5, 0x21, 0x00


	//----- nvinfo : EIATTR_KPARAM_INFO
	.align		4
.L_59:
        /*00e8*/ 	.byte	0x04, 0x17
        /*00ea*/ 	.short	(.L_61 - .L_60)
.L_60:
        /*00ec*/ 	.word	0x00000000
        /*00f0*/ 	.short	0x000a
        /*00f2*/ 	.short	0x0050
        /*00f4*/ 	.byte	0x00, 0xf5, 0x21, 0x00


	//----- nvinfo : EIATTR_KPARAM_INFO
	.align		4
.L_61:
        /*00f8*/ 	.byte	0x04, 0x17
        /*00fa*/ 	.short	(.L_63 - .L_62)
.L_62:
        /*00fc*/ 	.word	0x00000000
        /*0100*/ 	.short	0x0009
        /*0102*/ 	.short	0x0048
        /*0104*/ 	.byte	0x00, 0xf5, 0x21, 0x00


	//----- nvinfo : EIATTR_KPARAM_INFO
	.align		4
.L_63:
        /*0108*/ 	.byte	0x04, 0x17
        /*010a*/ 	.short	(.L_65 - .L_64)
.L_64:
        /*010c*/ 	.word	0x00000000
        /*0110*/ 	.short	0x0008
        /*0112*/ 	.short	0x0040
        /*0114*/ 	.byte	0x00, 0xf5, 0x21, 0x00


	//----- nvinfo : EIATTR_KPARAM_INFO
	.align		4
.L_65:
        /*0118*/ 	.byte	0x04, 0x17
        /*011a*/ 	.short	(.L_67 - .L_66)
.L_66:
        /*011c*/ 	.word	0x00000000
        /*0120*/ 	.short	0x0007
        /*0122*/ 	.short	0x0038
        /*0124*/ 	.byte	0x00, 0xf5, 0x21, 0x00


	//----- nvinfo : EIATTR_KPARAM_INFO
	.align		4
.L_67:
        /*0128*/ 	.byte	0x04, 0x17
        /*012a*/ 	.short	(.L_69 - .L_68)
.L_68:
        /*012c*/ 	.word	0x00000000
        /*0130*/ 	.short	0x0006
        /*0132*/ 	.short	0x0030
        /*0134*/ 	.byte	0x00, 0xf5, 0x21, 0x00


	//----- nvinfo : EIATTR_KPARAM_INFO
	.align		4
.L_69:
        /*0138*/ 	.byte	0x04, 0x17
        /*013a*/ 	.short	(.L_71 - .L_70)
.L_70:
        /*013c*/ 	.word	0x00000000
        /*0140*/ 	.short	0x0005
        /*0142*/ 	.short	0x0028
        /*0144*/ 	.byte	0x00, 0xf5, 0x21, 0x00


	//----- nvinfo : EIATTR_KPARAM_INFO
	.align		4
.L_71:
        /*0148*/ 	.byte	0x04, 0x17
        /*014a*/ 	.short	(.L_73 - .L_72)
.L_72:
        /*014c*/ 	.word	0x00000000
        /*0150*/ 	.short	0x0004
        /*0152*/ 	.short	0x0020
        /*0154*/ 	.byte	0x00, 0xf5, 0x21, 0x00


	//----- nvinfo : EIATTR_KPARAM_INFO
	.align		4
.L_73:
        /*0158*/ 	.byte	0x04, 0x17
        /*015a*/ 	.short	(.L_75 - .L_74)
.L_74:
        /*015c*/ 	.word	0x00000000
        /*0160*/ 	.short	0x0003
        /*0162*/ 	.short	0x0018
        /*0164*/ 	.byte	0x00, 0xf5, 0x21, 0x00


	//----- nvinfo : EIATTR_KPARAM_INFO
	.align		4
.L_75:
        /*0168*/ 	.byte	0x04, 0x17
        /*016a*/ 	.short	(.L_77 - .L_76)
.L_76:
        /*016c*/ 	.word	0x00000000
        /*0170*/ 	.short	0x0002
        /*0172*/ 	.short	0x0010
        /*0174*/ 	.byte	0x00, 0xf5, 0x21, 0x00


	//----- nvinfo : EIATTR_KPARAM_INFO
	.align		4
.L_77:
        /*0178*/ 	.byte	0x04, 0x17
        /*017a*/ 	.short	(.L_79 - .L_78)
.L_78:
        /*017c*/ 	.word	0x00000000
        /*0180*/ 	.short	0x0001
        /*0182*/ 	.short	0x0008
        /*0184*/ 	.byte	0x00, 0xf5, 0x21, 0x00


	//----- nvinfo : EIATTR_KPARAM_INFO
	.align		4
.L_79:
        /*0188*/ 	.byte	0x04, 0x17
        /*018a*/ 	.short	(.L_81 - .L_80)
.L_80:
        /*018c*/ 	.word	0x00000000
        /*0190*/ 	.short	0x0000
        /*0192*/ 	.short	0x0000
        /*0194*/ 	.byte	0x00, 0xf5, 0x21, 0x00


	//----- nvinfo : EIATTR_SPARSE_MMA_MASK
	.align		4
.L_81:
        /*0198*/ 	.byte	0x03, 0x50
        /*019a*/ 	.short	0x0000


	//----- nvinfo : EIATTR_MAXREG_COUNT
	.align		4
        /*019c*/ 	.byte	0x03, 0x1b
        /*019e*/ 	.short	0x00ff


	//----- nvinfo : EIATTR_MERCURY_ISA_VERSION
	.align		4
        /*01a0*/ 	.byte	0x03, 0x5f
        /*01a2*/ 	.short	0x0101


	//----- nvinfo : EIATTR_VRC_CTA_INIT_COUNT
	.align		4
        /*01a4*/ 	.byte	0x02, 0x4a
	.zero		1
	.zero		1


	//----- nvinfo : EIATTR_EXIT_INSTR_OFFSETS
	.align		4
        /*01a8*/ 	.byte	0x04, 0x1c
        /*01aa*/ 	.short	(.L_83 - .L_82)


	//   ....[0]....
.L_82:
        /*01ac*/ 	.word	0x00000120


	//   ....[1]....
        /*01b0*/ 	.word	0x000034e0


	//----- nvinfo : EIATTR_CRS_STACK_SIZE
	.align		4
.L_83:
        /*01b4*/ 	.byte	0x04, 0x1e
        /*01b6*/ 	.short	(.L_85 - .L_84)
.L_84:
        /*01b8*/ 	.word	0x00000000


	//----- nvinfo : EIATTR_CBANK_PARAM_SIZE
	.align		4
.L_85:
        /*01bc*/ 	.byte	0x03, 0x19
        /*01be*/ 	.short	0x00bc


	//----- nvinfo : EIATTR_PARAM_CBANK
	.align		4
        /*01c0*/ 	.byte	0x04, 0x0a
        /*01c2*/ 	.short	(.L_87 - .L_86)
	.align		4
.L_86:
        /*01c4*/ 	.word	index@(.nv.constant0._Z11extend_stepPdPKdS1_S1_S1_S1_S1_S1_S1_S1_S1_S1_S1_S1_S1_S1_S1_S1_iiidddi)
        /*01c8*/ 	.short	0x0380
        /*01ca*/ 	.short	0x00bc


	//----- nvinfo : EIATTR_SW_WAR
	.align		4
.L_87:
        /*01cc*/ 	.byte	0x04, 0x36
        /*01ce*/ 	.short	(.L_89 - .L_88)
.L_88:
        /*01d0*/ 	.word	0x00000008
.L_89:


//--------------------- .nv.info._Z20boundary_interpolatePdS_S_S_S_S_PKdS1_S1_S1_S1_S1_S1_iiidddi --------------------------
	.section	.nv.info._Z20boundary_interpolatePdS_S_S_S_S_PKdS1_S1_S1_S1_S1_S1_iiidddi,"",@"SHT_CUDA_INFO"
	.sectionflags	@""
	.align	4


	//----- nvinfo : EIATTR_CUDA_API_VERSION
	.align		4
        /*0000*/ 	.byte	0x04, 0x37
        /*0002*/ 	.short	(.L_91 - .L_90)
.L_90:
        /*0004*/ 	.word	0x00000082


	//----- nvinfo : EIATTR_KPARAM_INFO
	.align		4
.L_91:
        /*0008*/ 	.byte	0x04, 0x17
        /*000a*/ 	.short	(.L_93 - .L_92)
.L_92:
        /*000c*/ 	.word	0x00000000
        /*0010*/ 	.short	0x0013
        /*0012*/ 	.short	0x0090
        /*0014*/ 	.byte	0x00, 0xf0, 0x11, 0x00


	//----- nvinfo : EIATTR_KPARAM_INFO
	.align		4
.L_93:
        /*0018*/ 	.byte	0x04, 0x17
        /*001a*/ 	.short	(.L_95 - .L_94)
.L_94:
        /*001c*/ 	.word	0x00000000
        /*0020*/ 	.short	0x0012
        /*0022*/ 	.short	0x0088
        /*0024*/ 	.byte	0x00, 0xf0, 0x21, 0x00


	//----- nvinfo : EIATTR_KPARAM_INFO
	.align		4
.L_95:
        /*0028*/ 	.byte	0x04, 0x17
        /*002a*/ 	.short	(.L_97 - .L_96)
.L_96:
        /*002c*/ 	.word	0x00000000
        /*0030*/ 	.short	0x0011
        /*0032*/ 	.short	0x0080
        /*0034*/ 	.byte	0x00, 0xf0, 0x21, 0x00


	//----- nvinfo : EIATTR_KPARAM_INFO
	.align		4
.L_97:
        /*0038*/ 	.byte	0x04, 0x17
        /*003a*/ 	.short	(.L_99 - .L_98)
.L_98:
        /*003c*/ 	.word	0x00000000
        /*0040*/ 	.short	0x0010
        /*0042*/ 	.short	0x0078
        /*0044*/ 	.byte	0x00, 0xf0, 0x21, 0x00


	//----- nvinfo : EIATTR_KPARAM_INFO
	.align		4
.L_99:
        /*0048*/ 	.byte	0x04, 0x17
        /*004a*/ 	.short	(.L_101 - .L_100)
.L_100:
        /*004c*/ 	.word	0x00000000
        /*0050*/ 	.short	0x000f
        /*0052*/ 	.short	0x0070
        /*0054*/ 	.byte	0x00, 0xf0, 0x11, 0x00


	//----- nvinfo : EIATTR_KPARAM_INFO
	.align		4
.L_101:
        /*0058*/ 	.byte	0x04, 0x17
        /*005a*/ 	.short	(.L_103 - .L_102)
.L_102:
        /*005c*/ 	.word	0x00000000
        /*0060*/ 	.short	0x000e
        /*0062*/ 	.short	0x006c
        /*0064*/ 	.byte	0x00, 0xf0, 0x11, 0x00


	//----- nvinfo : EIATTR_KPARAM_INFO
	.align		4
.L_103:
        /*0068*/ 	.byte	0x04, 0x17
        /*006a*/ 	.short	(.L_105 - .L_104)
.L_104:
        /*006c*/ 	.word	0x00000000
        /*0070*/ 	.short	0x000d
        /*0072*/ 	.short	0x0068
        /*0074*/ 	.byte	0x00, 0xf0, 0x11, 0x00


	//----- nvinfo : EIATTR_KPARAM_INFO
	.align		4
.L_105:
        /*0078*/ 	.byte	0x04, 0x17
        /*007a*/ 	.short	(.L_107 - .L_106)
.L_106:
        /*007c*/ 	.word	0x00000000
        /*0080*/ 	.short	0x000c
        /*0082*/ 	.short	0x0060
        /*0084*/ 	.byte	0x00, 0xf5, 0x21, 0x00


	//----- nvinfo : EIATTR_KPARAM_INFO
	.align		4
.L_107:
        /*0088*/ 	.byte	0x04, 0x17
        /*008a*/ 	.short	(.L_109 - .L_108)
.L_108:
        /*008c*/ 	.word	0x00000000
        /*0090*/ 	.short	0x000b
        /*0092*/ 	.short	0x0058
        /*0094*/ 	.byte	0x00, 0xf5, 0x21, 0x00


	//----- nvinfo : EIATTR_KPARAM_INFO
	.align		4
.L_109:
        /*0098*/ 	.byte	0x04, 0x17
        /*009a*/ 	.short	(.L_111 - .L_110)
.L_110:
        /*009c*/ 	.word	0x00000000
        /*00a0*/ 	.short	0x000a
        /*00a2*/ 	.short	0x0050
        /*00a4*/ 	.byte	0x00, 0xf5, 0x21, 0x00


	//----- nvinfo : EIATTR_KPARAM_INFO
	.align		4
.L_111:
        /*00a8*/ 	.byte	0x04, 0x17
        /*00aa*/ 	.short	(.L_113 - .L_112)
.L_112:
        /*00ac*/ 	.word	0x00000000
        /*00b0*/ 	.short	0x0009
        /*00b2*/ 	.short	0x0048
        /*00b4*/ 	.byte	0x00, 0xf5, 0x21, 0x00


	//----- nvinfo : EIATTR_KPARAM_INFO
	.align		4
.L_113:
        /*00b8*/ 	.byte	0x04, 0x17
        /*00ba*/ 	.short	(.L_115 - .L_114)
.L_114:
        /*00bc*/ 	.word	0x00000000
        /*00c0*/ 	.short	0x0008
        /*00c2*/ 	.short	0x0040
        /*00c4*/ 	.byte	0x00, 0xf5, 0x21, 0x00


	//----- nvinfo : EIATTR_KPARAM_INFO
	.align		4
.L_115:
        /*00c8*/ 	.byte	0x04, 0x17
        /*00ca*/ 	.short	(.L_117 - .L_116)
.L_116:
        /*00cc*/ 	.word	0x00000000
        /*00d0*/ 	.short	0x0007
        /*00d2*/ 	.short	0x0038
        /*00d4*/ 	.byte	0x00, 0xf5, 0x21, 0x00


	//----- nvinfo : EIATTR_KPARAM_INFO
	.align		4
.L_117:
        /*00d8*/ 	.byte	0x04, 0x17
        /*00da*/ 	.short	(.L_119 - .L_118)
.L_118:
        /*00dc*/ 	.word	0x00000000
        /*00e0*/ 	.short	0x0006
        /*00e2*/ 	.short	0x0030
        /*00e4*/ 	.byte	0x00, 0xf5, 0x21, 0x00


	//----- nvinfo : EIATTR_KPARAM_INFO
	.align		4
.L_119:
        /*00e8*/ 	.byte	0x04, 0x17
        /*00ea*/ 	.short	(.L_121 - .L_120)
.L_120:
        /*00ec*/ 	.word	0x00000000
        /*00f0*/ 	.short	0x0005
        /*00f2*/ 	.short	0x0028
        /*00f4*/ 	.byte	0x00, 0xf5, 0x21, 0x00


	//----- nvinfo : EIATTR_KPARAM_INFO
	.align		4
.L_121:
        /*00f8*/ 	.byte	0x04, 0x17
        /*00fa*/ 	.short	(.L_123 - .L_122)
.L_122:
        /*00fc*/ 	.word	0x00000000
        /*0100*/ 	.short	0x0004
        /*0102*/ 	.short	0x0020
        /*0104*/ 	.byte	0x00, 0xf5, 0x21, 0x00


	//----- nvinfo : EIATTR_KPARAM_INFO
	.align		4
.L_123:
        /*0108*/ 	.byte	0x04, 0x17
        /*010a*/ 	.short	(.L_125 - .L_124)
.L_124:
        /*010c*/ 	.word	0x00000000
        /*0110*/ 	.short	0x0003
        /*0112*/ 	.short	0x0018
        /*0114*/ 	.byte	0x00, 0xf5, 0x21, 0x00


	//----- nvinfo : EIATTR_KPARAM_INFO
	.align		4
.L_125:
        /*0118*/ 	.byte	0x04, 0x17
        /*011a*/ 	.short	(.L_127 - .L_126)
.L_126:
        /*011c*/ 	.word	0x00000000
        /*0120*/ 	.short	0x0002
        /*0122*/ 	.short	0x0010
        /*0124*/ 	.byte	0x00, 0xf5, 0x21, 0x00


	//----- nvinfo : EIATTR_KPARAM_INFO
	.align		4
.L_127:
        /*0128*/ 	.byte	0x04, 0x17
        /*012a*/ 	.short	(.L_129 - .L_128)
.L_128:
        /*012c*/ 	.word	0x00000000
        /*0130*/ 	.short	0x0001
        /*0132*/ 	.short	0x0008
        /*0134*/ 	.byte	0x00, 0xf5, 0x21, 0x00


	//----- nvinfo : EIATTR_KPARAM_INFO
	.align		4
.L_129:
        /*0138*/ 	.byte	0x04, 0x17
        /*013a*/ 	.short	(.L_131 - .L_130)
.L_130:
        /*013c*/ 	.word	0x00000000
        /*0140*/ 	.short	0x0000
        /*0142*/ 	.short	0x0000
        /*0144*/ 	.byte	0x00, 0xf5, 0x21, 0x00


	//----- nvinfo : EIATTR_SPARSE_MMA_MASK
	.align		4
.L_131:
        /*0148*/ 	.byte	0x03, 0x50
        /*014a*/ 	.short	0x0000


	//----- nvinfo : EIATTR_MAXREG_COUNT
	.align		4
        /*014c*/ 	.byte	0x03, 0x1b
        /*014e*/ 	.short	0x00ff


	//----- nvinfo : EIATTR_MERCURY_ISA_VERSION
	.align		4
        /*0150*/ 	.byte	0x03, 0x5f
        /*0152*/ 	.short	0x0101


	//----- nvinfo : EIATTR_VRC_CTA_INIT_COUNT
	.align		4
        /*0154*/ 	.byte	0x02, 0x4a
	.zero		1
	.zero		1


	//----- nvinfo : EIATTR_EXIT_INSTR_OFFSETS
	.align		4
        /*0158*/ 	.byte	0x04, 0x1c
        /*015a*/ 	.short	(.L_133 - .L_132)


	//   ....[0]....
.L_132:
        /*015c*/ 	.word	0x00000120


	//   ....[1]....
        /*0160*/ 	.word	0x000034b0


	//   ....[2]....
        /*0164*/ 	.word	0x00003ad0


	//----- nvinfo : EIATTR_CRS_STACK_SIZE
	.align		4
.L_133:
        /*0168*/ 	.byte	0x04, 0x1e
        /*016a*/ 	.short	(.L_135 - .L_134)
.L_134:
        /*016c*/ 	.word	0x00000000


	//----- nvinfo : EIATTR_CBANK_PARAM_SIZE
	.align		4
.L_135:
        /*0170*/ 	.byte	0x03, 0x19
        /*0172*/ 	.short	0x0094


	//----- nvinfo : EIATTR_PARAM_CBANK
	.align		4
        /*0174*/ 	.byte	0x04, 0x0a
        /*0176*/ 	.short	(.L_137 - .L_136)
	.align		4
.L_136:
        /*0178*/ 	.word	index@(.nv.constant0._Z20boundary_interpolatePdS_S_S_S_S_PKdS1_S1_S1_S1_S1_S1_iiidddi)
        /*017c*/ 	.short	0x0380
        /*017e*/ 	.short	0x0094


	//----- nvinfo : EIATTR_SW_WAR
	.align		4
.L_137:
        /*0180*/ 	.byte	0x04, 0x36
        /*0182*/ 	.short	(.L_139 - .L_138)
.L_138:
        /*0184*/ 	.word	0x00000008
.L_139:


//--------------------- .nv.info._Z13upwind_normalPdS_S_PKdS1_S1_S1_S1_S1_S1_iiidddi --------------------------
	.section	.nv.info._Z13upwind_normalPdS_S_PKdS1_S1_S1_S1_S1_S1_iiidddi,"",@"SHT_CUDA_INFO"
	.sectionflags	@""
	.align	4


	//----- nvinfo : EIATTR_CUDA_API_VERSION
	.align		4
        /*0000*/ 	.byte	0x04, 0x37
        /*0002*/ 	.short	(.L_141 - .L_140)
.L_140:
        /*0004*/ 	.word	0x00000082


	//----- nvinfo : EIATTR_KPARAM_INFO
	.align		4
.L_141:
        /*0008*/ 	.byte	0x04, 0x17
        /*000a*/ 	.short	(.L_143 - .L_142)
.L_142:
        /*000c*/ 	.word	0x00000000
        /*0010*/ 	.short	0x0010
        /*0012*/ 	.short	0x0078
        /*0014*/ 	.byte	0x00, 0xf0, 0x11, 0x00


	//----- nvinfo : EIATTR_KPARAM_INFO
	.align		4
.L_143:
        /*0018*/ 	.byte	0x04, 0x17
        /*001a*/ 	.short	(.L_145 - .L_144)
.L_144:
        /*001c*/ 	.word	0x00000000
        /*0020*/ 	.short	0x000f
        /*0022*/ 	.short	0x0070
        /*0024*/ 	.byte	0x00, 0xf0, 0x21, 0x00


	//----- nvinfo : EIATTR_KPARAM_INFO
	.align		4
.L_145:
        /*0028*/ 	.byte	0x04, 0x17
        /*002a*/ 	.short	(.L_147 - .L_146)
.L_146:
        /*002c*/ 	.word	0x00000000
        /*0030*/ 	.short	0x000e
        /*0032*/ 	.short	0x0068
        /*0034*/ 	.byte	0x00, 0xf0, 0x21, 0x00


	//----- nvinfo : EIATTR_KPARAM_INFO
	.align		4
.L_147:
        /*0038*/ 	.byte	0x04, 0x17
        /*003a*/ 	.short	(.L_149 - .L_148)
.L_148:
        /*003c*/ 	.word	0x00000000
        /*0040*/ 	.short	0x000d
        /*0042*/ 	.short	0x0060
        /*0044*/ 	.byte	0x00, 0xf0, 0x21, 0x00


	//----- nvinfo : EIATTR_KPARAM_INFO
	.align		4
.L_149:
        /*0048*/ 	.byte	0x04, 0x17
        /*004a*/ 	.short	(.L_151 - .L_150)
.L_150:
        /*004c*/ 	.word	0x00000000
        /*0050*/ 	.short	0x000c
        /*0052*/ 	.short	0x0058
        /*0054*/ 	.byte	0x00, 0xf0, 0x11, 0x00


	//----- nvinfo : EIATTR_KPARAM_INFO
	.align		4
.L_151:
        /*0058*/ 	.byte	0x04, 0x17
        /*005a*/ 	.short	(.L_153 - .L_152)
.L_152:
        /*005c*/ 	.word	0x00000000
        /*0060*/ 	.short	0x000b
        /*0062*/ 	.short	0x0054
        /*0064*/ 	.byte	0x00, 0xf0, 0x11, 0x00


	//----- nvinfo : EIATTR_KPARAM_INFO
	.align		4
.L_153:
        /*0068*/ 	.byte	0x04, 0x17
        /*006a*/ 	.short	(.L_155 - .L_154)
.L_154:
        /*006c*/ 	.word	0x00000000
        /*0070*/ 	.short	0x000a
        /*0072*/ 	.short	0x0050
        /*0074*/ 	.byte	0x00, 0xf0, 0x11, 0x00


	//----- nvinfo : EIATTR_KPARAM_INFO
	.align		4
.L_155:
        /*0078*/ 	.byte	0x04, 0x17
        /*007a*/ 	.short	(.L_157 - .L_156)
.L_156:
        /*007c*/ 	.word	0x00000000
        /*0080*/ 	.short	0x0009
        /*0082*/ 	.short	0x0048
        /*0084*/ 	.byte	0x00, 0xf5, 0x21, 0x00


	//----- nvinfo : EIATTR_KPARAM_INFO
	.align		4
.L_157:
        /*0088*/ 	.byte	0x04, 0x17
        /*008a*/ 	.short	(.L_159 - .L_158)
.L_158:
        /*008c*/ 	.word	0x00000000
        /*0090*/ 	.short	0x0008
        /*0092*/ 	.short	0x0040
        /*0094*/ 	.byte	0x00, 0xf5, 0x21, 0x00


	//----- nvinfo : EIATTR_KPARAM_INFO
	.align		4
.L_159:
        /*0098*/ 	.byte	0x04, 0x17
        /*009a*/ 	.short	(.L_161 - .L_160)
.L_160:
        /*009c*/ 	.word	0x00000000
        /*00a0*/ 	.short	0x0007
        /*00a2*/ 	.short	0x0038
        /*00a4*/ 	.byte	0x00, 0xf5, 0x21, 0x00


	//----- nvinfo : EIATTR_KPARAM_INFO
	.align		4
.L_161:
        /*00a8*/ 	.byte	0x04, 0x17
        /*00aa*/ 	.short	(.L_163 - .L_162)
.L_162:
        /*00ac*/ 	.word	0x00000000
        /*00b0*/ 	.short	0x0006
        /*00b2*/ 	.short	0x0030
        /*00b4*/ 	.byte	0x00, 0xf5, 0x21, 0x00


	//----- nvinfo : EIATTR_KPARAM_INFO
	.align		4
.L_163:
        /*00b8*/ 	.byte	0x04, 0x17
        /*00ba*/ 	.short	(.L_165 - .L_164)
.L_164:
        /*00bc*/ 	.word	0x00000000
        /*00c0*/ 	.short	0x0005
        /*00c2*/ 	.short	0x0028
        /*00c4*/ 	.byte	0x00, 0xf5, 0x21, 0x00


	//----- nvinfo : EIATTR_KPARAM_INFO
	.align		4
.L_165:
        /*00c8*/ 	.byte	0x04, 0x17
        /*00ca*/ 	.short	(.L_167 - .L_166)
.L_166:
        /*00cc*/ 	.word	0x00000000
        /*00d0*/ 	.short	0x0004
        /*00d2*/ 	.short	0x0020
        /*00d4*/ 	.byte	0x00, 0xf5, 0x21, 0x00


	//----- nvinfo : EIATTR_KPARAM_INFO
	.align		4
.L_167:
        /*00d8*/ 	.byte	0x04, 0x17
        /*00da*/ 	.short	(.L_169 - .L_168)
.L_168:
        /*00dc*/ 	.word	0x00000000
        /*00e0*/ 	.short	0x0003
        /*00e2*/ 	.short	0x0018
        /*00e4*/ 	.byte	0x00, 0xf5, 0x21, 0x00


	//----- nvinfo : EIATTR_KPARAM_INFO
	.align		4
.L_169:
        /*00e8*/ 	.byte	0x04, 0x17
        /*00ea*/ 	.short	(.L_171 - .L_170)
.L_170:
        /*00ec*/ 	.word	0x00000000
        /*00f0*/ 	.short	0x0002
        /*00f2*/ 	.short	0x0010
        /*00f4*/ 	.byte	0x00, 0xf5, 0x21, 0x00


	//----- nvinfo : EIATTR_KPARAM_INFO
	.align		4
.L_171:
        /*00f8*/ 	.byte	0x04, 0x17
        /*00fa*/ 	.short	(.L_173 - .L_172)
.L_172:
        /*00fc*/ 	.word	0x00000000
        /*0100*/ 	.short	0x0001
        /*0102*/ 	.short	0x0008
        /*0104*/ 	.byte	0x00, 0xf5, 0x21, 0x00


	//----- nvinfo : EIATTR_KPARAM_INFO
	.align		4
.L_173:
        /*0108*/ 	.byte	0x04, 0x17
        /*010a*/ 	.short	(.L_175 - .L_174)
.L_174:
        /*010c*/ 	.word	0x00000000
        /*0110*/ 	.short	0x0000
        /*0112*/ 	.short	0x0000
        /*0114*/ 	.byte	0x00, 0xf5, 0x21, 0x00


	//----- nvinfo : EIATTR_SPARSE_MMA_MASK
	.align		4
.L_175:
        /*0118*/ 	.byte	0x03, 0x50
        /*011a*/ 	.short	0x0000


	//----- nvinfo : EIATTR_MAXREG_COUNT
	.align		4
        /*011c*/ 	.byte	0x03, 0x1b
        /*011e*/ 	.short	0x00ff


	//----- nvinfo : EIATTR_MERCURY_ISA_VERSION
	.align		4
        /*0120*/ 	.byte	0x03, 0x5f
        /*0122*/ 	.short	0x0101


	//----- nvinfo : EIATTR_VRC_CTA_INIT_COUNT
	.align		4
        /*0124*/ 	.byte	0x02, 0x4a
	.zero		1
	.zero		1


	//----- nvinfo : EIATTR_EXIT_INSTR_OFFSETS
	.align		4
        /*0128*/ 	.byte	0x04, 0x1c
        /*012a*/ 	.short	(.L_177 - .L_176)


	//   ....[0]....
.L_176:
        /*012c*/ 	.word	0x00000120


	//   ....[1]....
        /*0130*/ 	.word	0x00003060


	//----- nvinfo : EIATTR_CRS_STACK_SIZE
	.align		4
.L_177:
        /*0134*/ 	.byte	0x04, 0x1e
        /*0136*/ 	.short	(.L_179 - .L_178)
.L_178:
        /*0138*/ 	.word	0x00000000


	//----- nvinfo : EIATTR_CBANK_PARAM_SIZE
	.align		4
.L_179:
        /*013c*/ 	.byte	0x03, 0x19
        /*013e*/ 	.short	0x007c


	//----- nvinfo : EIATTR_PARAM_CBANK
	.align		4
        /*0140*/ 	.byte	0x04, 0x0a
        /*0142*/ 	.short	(.L_181 - .L_180)
	.align		4
.L_180:
        /*0144*/ 	.word	index@(.nv.constant0._Z13upwind_normalPdS_S_PKdS1_S1_S1_S1_S1_S1_iiidddi)
        /*0148*/ 	.short	0x0380
        /*014a*/ 	.short	0x007c


	//----- nvinfo : EIATTR_SW_WAR
	.align		4
.L_181:
        /*014c*/ 	.byte	0x04, 0x36
        /*014e*/ 	.short	(.L_183 - .L_182)
.L_182:
        /*0150*/ 	.word	0x00000008
.L_183:


//--------------------- .nv.callgraph             --------------------------
	.section	.nv.callgraph,"",@"SHT_CUDA_CALLGRAPH"
	.align	4
	.sectionentsize	8
	.align		4
        /*0000*/ 	.word	0x00000000
	.align		4
        /*0004*/ 	.word	0xffffffff
	.align		4
        /*0008*/ 	.word	0x00000000
	.align		4
        /*000c*/ 	.word	0xfffffffe
	.align		4
        /*0010*/ 	.word	0x00000000
	.align		4
        /*0014*/ 	.word	0xfffffffd
	.align		4
        /*0018*/ 	.word	0x00000000
	.align		4
        /*001c*/ 	.word	0xfffffffc


//--------------------- .text._Z11extend_stepPdPKdS1_S1_S1_S1_S1_S1_S1_S1_S1_S1_S1_S1_S1_S1_S1_S1_iiidddi --------------------------
	.section	.text._Z11extend_stepPdPKdS1_S1_S1_S1_S1_S1_S1_S1_S1_S1_S1_S1_S1_S1_S1_S1_iiidddi,"ax",@progbits
	.align	128
        .global         _Z11extend_stepPdPKdS1_S1_S1_S1_S1_S1_S1_S1_S1_S1_S1_S1_S1_S1_S1_S1_iiidddi
        .type           _Z11extend_stepPdPKdS1_S1_S1_S1_S1_S1_S1_S1_S1_S1_S1_S1_S1_S1_S1_S1_iiidddi,@function
        .size           _Z11extend_stepPdPKdS1_S1_S1_S1_S1_S1_S1_S1_S1_S1_S1_S1_S1_S1_S1_S1_iiidddi,(.L_x_122 - _Z11extend_stepPdPKdS1_S1_S1_S1_S1_S1_S1_S1_S1_S1_S1_S1_S1_S1_S1_S1_iiidddi)
        .other          _Z11extend_stepPdPKdS1_S1_S1_S1_S1_S1_S1_S1_S1_S1_S1_S1_S1_S1_S1_S1_iiidddi,@"STO_CUDA_ENTRY STV_DEFAULT"
_Z11extend_stepPdPKdS1_S1_S1_S1_S1_S1_S1_S1_S1_S1_S1_S1_S1_S1_S1_S1_iiidddi:
.text._Z11extend_stepPdPKdS1_S1_S1_S1_S1_S1_S1_S1_S1_S1_S1_S1_S1_S1_S1_S1_iiidddi:
[----:B------:R-:W-:Y:S01]  /*0000*/  LDC R1, c[0x0][0x37c] ;  /* 0x0000df00ff017b82 */ /* 0x000fe20000000800 */
[----:B------:R-:W0:Y:S07]  /*0010*/  S2R R3, SR_TID.Y ;  /* 0x0000000000037919 */ /* 0x000e2e0000002200 */
[----:B------:R-:W1:Y:S01]  /*0020*/  LDC R11, c[0x0][0x360] ;  /* 0x0000d800ff0b7b82 */ /* 0x000e620000000800 */
[----:B------:R-:W2:Y:S01]  /*0030*/  LDCU.64 UR8, c[0x0][0x410] ;  /* 0x00008200ff0877ac */ /* 0x000ea20008000a00 */
[----:B------:R-:W1:Y:S01]  /*0040*/  S2R R2, SR_TID.X ;  /* 0x0000000000027919 */ /* 0x000e620000002100 */
[----:B------:R-:W3:Y:S01]  /*0050*/  LDCU UR4, c[0x0][0x418] ;  /* 0x00008300ff0477ac */ /* 0x000ee20008000800 */
[----:B------:R-:W4:Y:S04]  /*0060*/  S2R R5, SR_TID.Z ;  /* 0x0000000000057919 */ /* 0x000f280000002300 */
[----:B------:R-:W0:Y:S08]  /*0070*/  S2UR UR6, SR_CTAID.Y ;  /* 0x00000000000679c3 */ /* 0x000e300000002600 */
[----:B------:R-:W0:Y:S08]  /*0080*/  LDC R0, c[0x0][0x364] ;  /* 0x0000d900ff007b82 */ /* 0x000e300000000800 */
[----:B------:R-:W1:Y:S08]  /*0090*/  S2UR UR5, SR_CTAID.X ;  /* 0x00000000000579c3 */ /* 0x000e700000002500 */
[----:B------:R-:W4:Y:S08]  /*00a0*/  S2UR UR7, SR_CTAID.Z ;  /* 0x00000000000779c3 */ /* 0x000f300000002700 */
[----:B------:R-:W4:Y:S01]  /*00b0*/  LDC R4, c[0x0][0x368] ;  /* 0x0000da00ff047b82 */ /* 0x000f220000000800 */
[----:B0-----:R-:W-:-:S05]  /*00c0*/  IMAD R0, R0, UR6, R3 ;  /* 0x0000000600007c24 */ /* 0x001fca000f8e0203 */
[----:B--2---:R-:W-:Y:S01]  /*00d0*/  ISETP.GE.AND P0, PT, R0, UR9, PT ;  /* 0x0000000900007c0c */ /* 0x004fe2000bf06270 */
[----:B-1----:R-:W-:-:S05]  /*00e0*/  IMAD R11, R11, UR5, R2 ;  /* 0x000000050b0b7c24 */ /* 0x002fca000f8e0202 */
[----:B------:R-:W-:Y:S01]  /*00f0*/  ISETP.GE.OR P0, PT, R11, UR8, P0 ;  /* 0x000000080b007c0c */ /* 0x000fe20008706670 */
[----:B----4-:R-:W-:-:S05]  /*0100*/  IMAD R4, R4, UR7, R5 ;  /* 0x0000000704047c24 */ /* 0x010fca000f8e0205 */
[----:B---3--:R-:W-:-:S13]  /*0110*/  ISETP.GE.OR P0, PT, R4, UR4, P0 ;  /* 0x0000000404007c0c */ /* 0x008fda0008706670 */
[----:B------:R-:W-:Y:S05]  /*0120*/  @P0 EXIT ;  /* 0x000000000000094d */ /* 0x000fea0003800000 */
[----:B------:R-:W0:Y:S01]  /*0130*/  I2F.F64.U32 R2, R0 ;  /* 0x0000000000027312 */ /* 0x000e220000201800 */
[----:B------:R-:W-:Y:S01]  /*0140*/  UIADD3 UR5, UPT, UPT, UR9, -0x1, URZ ;  /* 0xffffffff09057890 */ /* 0x000fe2000fffe0ff */
[----:B------:R-:W-:Y:S01]  /*0150*/  IMAD.MOV.U32 R5, RZ, RZ, RZ ;  /* 0x000000ffff057224 */ /* 0x000fe200078e00ff */
[----:B------:R-:W-:Y:S01]  /*0160*/  UIADD3 UR4, UPT, UPT, UR4, -0x1, URZ ;  /* 0xffffffff04047890 */ /* 0x000fe2000fffe0ff */
[C---:B------:R-:W-:Y:S01]  /*0170*/  VIADD R14, R0.reuse, 0x1 ;  /* 0x00000001000e7836 */ /* 0x040fe20000000000 */
[C---:B------:R-:W-:Y:S01]  /*0180*/  IADD3 R20, PT, PT, R0.reuse, -0x1, RZ ;  /* 0xffffffff00147810 */ /* 0x040fe20007ffe0ff */
[----:B------:R-:W-:Y:S01]  /*0190*/  VIADD R18, R0, 0x2 ;  /* 0x0000000200127836 */ /* 0x000fe20000000000 */
[----:B------:R-:W1:Y:S01]  /*01a0*/  LDCU.64 UR6, c[0x0][0x420] ;  /* 0x00008400ff0677ac */ /* 0x000e620008000a00 */
[----:B------:R-:W2:Y:S01]  /*01b0*/  I2F.F64.U32 R12, R4 ;  /* 0x00000004000c7312 */ /* 0x000ea20000201800 */
[----:B------:R-:W-:Y:S01]  /*01c0*/  IMAD.MOV.U32 R16, RZ, RZ, RZ ;  /* 0x000000ffff107224 */ /* 0x000fe200078e00ff */
[----:B0-----:R-:W-:Y:S01]  /*01d0*/  DSETP.MAX.AND P0, P1, RZ, R2, PT ;  /* 0x00000002ff00722a */ /* 0x001fe2000390f000 */
[----:B------:R-:W-:-:S05]  /*01e0*/  IMAD.MOV.U32 R8, RZ, RZ, R3 ;  /* 0x000000ffff087224 */ /* 0x000fca00078e0003 */
[----:B------:R-:W0:Y:S01]  /*01f0*/  I2F.F64.U32 R6, UR5 ;  /* 0x0000000500067d12 */ /* 0x000e220008201800 */
[----:B------:R-:W-:Y:S01]  /*0200*/  FSEL R9, R5, R8, P0 ;  /* 0x0000000805097208 */ /* 0x000fe20000000000 */
[----:B------:R-:W-:Y:S02]  /*0210*/  IMAD.MOV.U32 R5, RZ, RZ, R2 ;  /* 0x000000ffff057224 */ /* 0x000fe400078e0002 */
[----:B------:R-:W-:-:S04]  /*0220*/  IMAD.MOV.U32 R2, RZ, RZ, RZ ;  /* 0x000000ffff027224 */ /* 0x000fc800078e00ff */
[----:B------:R-:W3:Y:S01]  /*0230*/  I2F.F64.U32 R14, R14 ;  /* 0x0000000e000e7312 */ /* 0x000ee20000201800 */
[----:B------:R-:W-:Y:S02]  /*0240*/  @P1 LOP3.LUT R9, R8, 0x80000, RZ, 0xfc, !PT ;  /* 0x0008000008091812 */ /* 0x000fe400078efcff */
[----:B------:R-:W-:Y:S01]  /*0250*/  SEL R2, R2, R5, P0 ;  /* 0x0000000502027207 */ /* 0x000fe20000000000 */
[----:B--2---:R-:W-:-:S04]  /*0260*/  IMAD.MOV.U32 R5, RZ, RZ, R12 ;  /* 0x000000ffff057224 */ /* 0x004fc800078e000c */
[----:B------:R-:W-:Y:S01]  /*0270*/  I2F.F64.U32 R32, UR4 ;  /* 0x0000000400207d12 */ /* 0x000fe20008201800 */
[----:B------:R-:W-:Y:S01]  /*0280*/  IMAD.MOV.U32 R3, RZ, RZ, R9 ;  /* 0x000000ffff037224 */ /* 0x000fe200078e0009 */
[----:B------:R-:W-:-:S05]  /*0290*/  UIADD3 UR4, UPT, UPT, UR8, -0x1, URZ ;  /* 0xffffffff08047890 */ /* 0x000fca000fffe0ff */
[----:B0-----:R-:W-:Y:S01]  /*02a0*/  DSETP.GT.AND P0, PT, R2, R6, PT ;  /* 0x000000060200722a */ /* 0x001fe20003f04000 */
[----:B---3--:R-:W-:Y:S01]  /*02b0*/  IMAD.MOV.U32 R17, RZ, RZ, R14 ;  /* 0x000000ffff117224 */ /* 0x008fe200078e000e */
[----:B------:R-:W-:Y:S01]  /*02c0*/  DSETP.MAX.AND P2, P3, RZ, R14, PT ;  /* 0x0000000eff00722a */ /* 0x000fe20003b4f000 */
[----:B------:R-:W-:Y:S01]  /*02d0*/  IMAD.MOV.U32 R10, RZ, RZ, R15 ;  /* 0x000000ffff0a7224 */ /* 0x000fe200078e000f */
[----:B------:R-:W-:Y:S01]  /*02e0*/  I2F.F64.U32 R18, R18 ;  /* 0x0000001200127312 */ /* 0x000fe20000201800 */
[----:B------:R-:W-:Y:S01]  /*02f0*/  IMAD.MOV.U32 R14, RZ, RZ, RZ ;  /* 0x000000ffff0e7224 */ /* 0x000fe200078e00ff */
[----:B------:R-:W-:Y:S02]  /*0300*/  FSEL R2, R6, R2, P0 ;  /* 0x0000000206027208 */ /* 0x000fe40000000000 */
[----:B------:R-:W-:Y:S01]  /*0310*/  FSEL R3, R7, R3, P0 ;  /* 0x0000000307037208 */ /* 0x000fe20000000000 */
[----:B------:R-:W-:Y:S01]  /*0320*/  DSETP.MAX.AND P0, P1, RZ, R12, PT ;  /* 0x0000000cff00722a */ /* 0x000fe2000390f000 */
[----:B------:R-:W-:Y:S01]  /*0330*/  SEL R16, R16, R17, P2 ;  /* 0x0000001110107207 */ /* 0x000fe20001000000 */
[----:B------:R-:W-:Y:S01]  /*0340*/  VIADD R12, R0, 0xfffffffe ;  /* 0xfffffffe000c7836 */ /* 0x000fe20000000000 */
[----:B------:R-:W0:Y:S03]  /*0350*/  I2F.F64 R20, R20 ;  /* 0x0000001400147312 */ /* 0x000e260000201c00 */
[----:B------:R-:W-:Y:S01]  /*0360*/  SEL R14, R14, R5, P0 ;  /* 0x000000050e0e7207 */ /* 0x000fe20000000000 */
[----:B------:R-:W-:-:S04]  /*0370*/  IMAD.MOV.U32 R5, RZ, RZ, RZ ;  /* 0x000000ffff057224 */ /* 0x000fc800078e00ff */
[----:B------:R2:W-:Y:S01]  /*0380*/  F2I.F64.TRUNC R3, R2 ;  /* 0x0000000200037311 */ /* 0x0005e2000030d100 */
[----:B------:R-:W-:Y:S02]  /*0390*/  FSEL R5, R5, R10, P2 ;  /* 0x0000000a05057208 */ /* 0x000fe40001000000 */
[----:B------:R-:W-:Y:S01]  /*03a0*/  @P3 LOP3.LUT R5, R10, 0x80000, RZ, 0xfc, !PT ;  /* 0x000800000a053812 */ /* 0x000fe200078efcff */
[----:B0-----:R-:W-:-:S04]  /*03b0*/  DSETP.MAX.AND P4, P5, RZ, R20, PT ;  /* 0x00000014ff00722a */ /* 0x001fc80003d8f000 */
[----:B------:R-:W0:Y:S01]  /*03c0*/  I2F.F64 R8, R11 ;  /* 0x0000000b00087312 */ /* 0x000e220000201c00 */
[----:B------:R-:W-:Y:S02]  /*03d0*/  IMAD.MOV.U32 R17, RZ, RZ, R5 ;  /* 0x000000ffff117224 */ /* 0x000fe400078e0005 */
[----:B--2---:R-:W-:Y:S02]  /*03e0*/  IMAD.MOV.U32 R2, RZ, RZ, RZ ;  /* 0x000000ffff027224 */ /* 0x004fe400078e00ff */
[----:B------:R-:W-:Y:S02]  /*03f0*/  IMAD.MOV.U32 R5, RZ, RZ, RZ ;  /* 0x000000ffff057224 */ /* 0x000fe400078e00ff */
[----:B------:R-:W-:Y:S01]  /*0400*/  DSETP.GT.AND P3, PT, R16, R6, PT ;  /* 0x000000061000722a */ /* 0x000fe20003f64000 */
[----:B------:R-:W-:Y:S01]  /*0410*/  FSEL R15, R2, R13, P0 ;  /* 0x0000000d020f7208 */ /* 0x000fe20000000000 */
[----:B------:R-:W-:Y:S01]  /*0420*/  IMAD.MOV.U32 R27, RZ, RZ, R20 ;  /* 0x000000ffff1b7224 */ /* 0x000fe200078e0014 */
[----:B------:R-:W-:-:S02]  /*0430*/  @P1 LOP3.LUT R15, R13, 0x80000, RZ, 0xfc, !PT ;  /* 0x000800000d0f1812 */ /* 0x000fc400078efcff */
[----:B------:R-:W2:Y:S01]  /*0440*/  I2F.F64 R12, R12 ;  /* 0x0000000c000c7312 */ /* 0x000ea20000201c00 */
[----:B------:R-:W-:Y:S01]  /*0450*/  FSEL R16, R6, R16, P3 ;  /* 0x0000001006107208 */ /* 0x000fe20001800000 */
[----:B0-----:R-:W-:Y:S01]  /*0460*/  DSETP.MAX.AND P0, P1, RZ, R8, PT ;  /* 0x00000008ff00722a */ /* 0x001fe2000390f000 */
[----:B------:R-:W-:Y:S01]  /*0470*/  IMAD.MOV.U32 R2, RZ, RZ, R8 ;  /* 0x000000ffff027224 */ /* 0x000fe200078e0008 */
[----:B------:R-:W-:Y:S01]  /*0480*/  DSETP.GT.AND P2, PT, R14, R32, PT ;  /* 0x000000200e00722a */ /* 0x000fe20003f44000 */
[----:B------:R-:W-:Y:S01]  /*0490*/  IMAD.MOV.U32 R8, RZ, RZ, RZ ;  /* 0x000000ffff087224 */ /* 0x000fe200078e00ff */
[----:B------:R-:W-:-:S04]  /*04a0*/  FSEL R17, R7, R17, P3 ;  /* 0x0000001107117208 */ /* 0x000fc80001800000 */
[----:B------:R-:W-:Y:S01]  /*04b0*/  FSEL R22, R32, R14, P2 ;  /* 0x0000000e20167208 */ /* 0x000fe20001000000 */
[----:B------:R-:W-:Y:S01]  /*04c0*/  IMAD.MOV.U32 R14, RZ, RZ, RZ ;  /* 0x000000ffff0e7224 */ /* 0x000fe200078e00ff */
[----:B------:R-:W-:Y:S01]  /*04d0*/  FSEL R23, R33, R15, P2 ;  /* 0x0000000f21177208 */ /* 0x000fe20001000000 */
[----:B------:R-:W-:Y:S01]  /*04e0*/  DSETP.MAX.AND P2, P6, RZ, R18, PT ;  /* 0x00000012ff00722a */ /* 0x000fe20003e4f000 */
[----:B------:R-:W-:Y:S02]  /*04f0*/  IMAD.MOV.U32 R15, RZ, RZ, R18 ;  /* 0x000000ffff0f7224 */ /* 0x000fe400078e0012 */
[----:B------:R0:W3:Y:S01]  /*0500*/  F2I.F64.TRUNC R0, R22 ;  /* 0x0000001600007311 */ /* 0x0000e2000030d100 */
[----:B--2---:R-:W-:Y:S02]  /*0510*/  IMAD.MOV.U32 R29, RZ, RZ, R13 ;  /* 0x000000ffff1d7224 */ /* 0x004fe400078e000d */
[----:B------:R-:W-:Y:S02]  /*0520*/  FSEL R25, R5, R19, P2 ;  /* 0x0000001305197208 */ /* 0x000fe40001000000 */
[----:B------:R-:W-:Y:S01]  /*0530*/  SEL R14, R14, R15, P2 ;  /* 0x0000000f0e0e7207 */ /* 0x000fe20001000000 */
[----:B------:R-:W-:-:S02]  /*0540*/  DSETP.MAX.AND P3, P2, RZ, R12, PT ;  /* 0x0000000cff00722a */ /* 0x000fc40003a6f000 */
[----:B------:R-:W2:Y:S01]  /*0550*/  F2I.F64.TRUNC R5, R16 ;  /* 0x0000001000057311 */ /* 0x000ea2000030d100 */
[----:B0-----:R-:W-:Y:S02]  /*0560*/  IMAD.MOV.U32 R23, RZ, RZ, R12 ;  /* 0x000000ffff177224 */ /* 0x001fe400078e000c */
[----:B------:R-:W-:Y:S01]  /*0570*/  @P6 LOP3.LUT R25, R19, 0x80000, RZ, 0xfc, !PT ;  /* 0x0008000013196812 */ /* 0x000fe200078efcff */
[----:B------:R-:W-:Y:S01]  /*0580*/  IMAD.MOV.U32 R12, RZ, RZ, RZ ;  /* 0x000000ffff0c7224 */ /* 0x000fe200078e00ff */
[----:B------:R-:W-:Y:S02]  /*0590*/  FSEL R19, R8, R21, P4 ;  /* 0x0000001508137208 */ /* 0x000fe40002000000 */
[----:B------:R-:W-:Y:S01]  /*05a0*/  @P5 LOP3.LUT R19, R21, 0x80000, RZ, 0xfc, !PT ;  /* 0x0008000015135812 */ /* 0x000fe200078efcff */
[----:B------:R-:W-:Y:S01]  /*05b0*/  IMAD.MOV.U32 R15, RZ, RZ, R25 ;  /* 0x000000ffff0f7224 */ /* 0x000fe200078e0019 */
[----:B------:R-:W-:Y:S01]  /*05c0*/  SEL R12, R12, R27, P4 ;  /* 0x0000001b0c0c7207 */ /* 0x000fe20002000000 */
[----:B------:R-:W0:Y:S01]  /*05d0*/  I2F.F64 R16, UR4 ;  /* 0x0000000400107d12 */ /* 0x000e220008201c00 */
[C---:B------:R-:W-:Y:S01]  /*05e0*/  FSEL R31, R8.reuse, R29, P3 ;  /* 0x0000001d081f7208 */ /* 0x040fe20001800000 */
[----:B------:R-:W-:Y:S01]  /*05f0*/  IMAD.MOV.U32 R13, RZ, RZ, R19 ;  /* 0x000000ffff0d7224 */ /* 0x000fe200078e0013 */
[----:B------:R-:W-:Y:S01]  /*0600*/  @P2 LOP3.LUT R31, R29, 0x80000, RZ, 0xfc, !PT ;  /* 0x000800001d1f2812 */ /* 0x000fe200078efcff */
[--C-:B------:R-:W-:Y:S01]  /*0610*/  DSETP.GT.AND P4, PT, R14, R6.reuse, PT ;  /* 0x000000060e00722a */ /* 0x100fe20003f84000 */
[----:B------:R-:W-:Y:S01]  /*0620*/  FSEL R27, R8, R9, P0 ;  /* 0x00000009081b7208 */ /* 0x000fe20000000000 */
[----:B------:R-:W4:Y:S01]  /*0630*/  LDCU.64 UR4, c[0x0][0x358] ;  /* 0x00006b00ff0477ac */ /* 0x000f220008000a00 */
[----:B------:R-:W-:Y:S01]  /*0640*/  @P1 LOP3.LUT R27, R9, 0x80000, RZ, 0xfc, !PT ;  /* 0x00080000091b1812 */ /* 0x000fe200078efcff */
[--C-:B------:R-:W-:Y:S01]  /*0650*/  DSETP.GT.AND P5, PT, R12, R6.reuse, PT ;  /* 0x000000060c00722a */ /* 0x100fe20003fa4000 */
[----:B---3--:R-:W-:Y:S01]  /*0660*/  IMAD R24, R0, UR9, R3 ;  /* 0x0000000900187c24 */ /* 0x008fe2000f8e0203 */
[----:B------:R-:W-:Y:S01]  /*0670*/  FSEL R18, R6, R14, P4 ;  /* 0x0000000e06127208 */ /* 0x000fe20002000000 */
[----:B--2---:R-:W-:Y:S01]  /*0680*/  IMAD R5, R0, UR9, R5 ;  /* 0x0000000900057c24 */ /* 0x004fe2000f8e0205 */
[----:B------:R-:W-:Y:S01]  /*0690*/  MOV R14, RZ ;  /* 0x000000ff000e7202 */ /* 0x000fe20000000f00 */
[----:B------:R-:W-:Y:S01]  /*06a0*/  IMAD.MOV.U32 R9, RZ, RZ, R27 ;  /* 0x000000ffff097224 */ /* 0x000fe200078e001b */
[C---:B------:R-:W-:Y:S01]  /*06b0*/  FSEL R19, R7.reuse, R15, P4 ;  /* 0x0000000f07137208 */ /* 0x040fe20002000000 */
[----:B------:R-:W-:Y:S01]  /*06c0*/  IMAD.MOV.U32 R15, RZ, RZ, R31 ;  /* 0x000000ffff0f7224 */ /* 0x000fe200078e001f */
[----:B------:R-:W-:Y:S01]  /*06d0*/  SEL R14, R14, R23, P3 ;  /* 0x000000170e0e7207 */ /* 0x000fe20001800000 */
[----:B------:R-:W2:Y:S01]  /*06e0*/  LDC.64 R26, c[0x0][0x3b0] ;  /* 0x0000ec00ff1a7b82 */ /* 0x000ea20000000a00 */
[----:B------:R-:W-:Y:S01]  /*06f0*/  FSEL R21, R7, R13, P5 ;  /* 0x0000000d07157208 */ /* 0x000fe20002800000 */
[----:B------:R-:W-:Y:S01]  /*0700*/  IMAD.MOV.U32 R13, RZ, RZ, RZ ;  /* 0x000000ffff0d7224 */ /* 0x000fe200078e00ff */
[----:B------:R-:W-:Y:S01]  /*0710*/  FSEL R20, R6, R12, P5 ;  /* 0x0000000c06147208 */ /* 0x000fe20002800000 */
[----:B------:R3:W1:Y:S01]  /*0720*/  F2I.F64.TRUNC R25, R18 ;  /* 0x0000001200197311 */ /* 0x000662000030d100 */
[----:B------:R-:W-:-:S02]  /*0730*/  DSETP.GT.AND P2, PT, R14, R6, PT ;  /* 0x000000060e00722a */ /* 0x000fc40003f44000 */
[----:B------:R-:W-:-:S04]  /*0740*/  SEL R8, R13, R2, P0 ;  /* 0x000000020d087207 */ /* 0x000fc80000000000 */
[----:B------:R-:W-:Y:S01]  /*0750*/  FSEL R23, R7, R15, P2 ;  /* 0x0000000f07177208 */ /* 0x000fe20001000000 */
[----:B------:R-:W4:Y:S01]  /*0760*/  F2I.F64.TRUNC R21, R20 ;  /* 0x0000001400157311 */ /* 0x000f22000030d100 */
[----:B0-----:R-:W-:Y:S01]  /*0770*/  DSETP.GT.AND P0, PT, R8, R16, PT ;  /* 0x000000100800722a */ /* 0x001fe20003f04000 */
[----:B------:R-:W-:Y:S01]  /*0780*/  FSEL R22, R6, R14, P2 ;  /* 0x0000000e06167208 */ /* 0x000fe20001000000 */
[----:B---3--:R-:W0:Y:S04]  /*0790*/  LDC.64 R18, c[0x0][0x390] ;  /* 0x0000e400ff127b82 */ /* 0x008e280000000a00 */
[----:B------:R-:W-:Y:S01]  /*07a0*/  FSEL R12, R16, R8, P0 ;  /* 0x00000008100c7208 */ /* 0x000fe20000000000 */
[----:B------:R-:W3:Y:S01]  /*07b0*/  F2I.F64.TRUNC R23, R22 ;  /* 0x0000001600177311 */ /* 0x000ee2000030d100 */
[----:B------:R-:W-:Y:S01]  /*07c0*/  FSEL R13, R17, R9, P0 ;  /* 0x00000009110d7208 */ /* 0x000fe20000000000 */
[C---:B-1----:R-:W-:Y:S01]  /*07d0*/  IMAD R25, R0.reuse, UR9, R25 ;  /* 0x0000000900197c24 */ /* 0x042fe2000f8e0219 */
[----:B------:R-:W1:Y:S01]  /*07e0*/  LDC.64 R14, c[0x0][0x3b8] ;  /* 0x0000ee00ff0e7b82 */ /* 0x000e620000000a00 */
[----:B----4-:R-:W-:-:S04]  /*07f0*/  IMAD R21, R0, UR9, R21 ;  /* 0x0000000900157c24 */ /* 0x010fc8000f8e0215 */
[----:B------:R-:W4:Y:S03]  /*0800*/  F2I.F64.TRUNC R2, R12 ;  /* 0x0000000c00027311 */ /* 0x000f26000030d100 */
[----:B------:R-:W2:Y:S01]  /*0810*/  LDC.64 R6, c[0x0][0x3e8] ;  /* 0x0000fa00ff067b82 */ /* 0x000ea20000000a00 */
[----:B---3--:R-:W-:-:S07]  /*0820*/  IMAD R23, R0, UR9, R23 ;  /* 0x0000000900177c24 */ /* 0x008fce000f8e0217 */
[----:B------:R-:W3:Y:S01]  /*0830*/  LDC.64 R8, c[0x0][0x3e0] ;  /* 0x0000f800ff087b82 */ /* 0x000ee20000000a00 */
[--C-:B----4-:R-:W-:Y:S02]  /*0840*/  IMAD R0, R24, UR8, R2.reuse ;  /* 0x0000000818007c24 */ /* 0x110fe4000f8e0202 */
[--C-:B------:R-:W-:Y:S02]  /*0850*/  IMAD R23, R23, UR8, R2.reuse ;  /* 0x0000000817177c24 */ /* 0x100fe4000f8e0202 */
[--C-:B------:R-:W-:Y:S02]  /*0860*/  IMAD R13, R21, UR8, R2.reuse ;  /* 0x00000008150d7c24 */ /* 0x100fe4000f8e0202 */
[--C-:B------:R-:W-:Y:S02]  /*0870*/  IMAD R5, R5, UR8, R2.reuse ;  /* 0x0000000805057c24 */ /* 0x100fe4000f8e0202 */
[----:B------:R-:W-:Y:S02]  /*0880*/  IMAD R25, R25, UR8, R2 ;  /* 0x0000000819197c24 */ /* 0x000fe4000f8e0202 */
[----:B0-----:R-:W-:-:S04]  /*0890*/  IMAD.WIDE R20, R23, 0x8, R18 ;  /* 0x0000000817147825 */ /* 0x001fc800078e0212 */
[----:B-1----:R-:W-:Y:S02]  /*08a0*/  IMAD.WIDE R34, R0, 0x8, R14 ;  /* 0x0000000800227825 */ /* 0x002fe400078e020e */
[----:B------:R-:W5:Y:S02]  /*08b0*/  LDG.E.64 R20, desc[UR4][R20.64] ;  /* 0x0000000414147981 */ /* 0x000f64000c1e1b00 */
[--C-:B------:R-:W-:Y:S02]  /*08c0*/  IMAD.WIDE R12, R13, 0x8, R18.reuse ;  /* 0x000000080d0c7825 */ /* 0x100fe400078e0212 */
[----:B------:R-:W5:Y:S02]  /*08d0*/  LDG.E.64 R34, desc[UR4][R34.64] ;  /* 0x0000000422227981 */ /* 0x000f64000c1e1b00 */
[--C-:B------:R-:W-:Y:S02]  /*08e0*/  IMAD.WIDE R22, R5, 0x8, R18.reuse ;  /* 0x0000000805167825 */ /* 0x100fe400078e0212 */
[----:B------:R-:W5:Y:S02]  /*08f0*/  LDG.E.64 R12, desc[UR4][R12.64] ;  /* 0x000000040c0c7981 */ /* 0x000f64000c1e1b00 */
[----:B------:R-:W-:-:S02]  /*0900*/  IMAD.WIDE R52, R25, 0x8, R18 ;  /* 0x0000000819347825 */ /* 0x000fc400078e0212 */
[----:B------:R-:W5:Y:S02]  /*0910*/  LDG.E.64 R22, desc[UR4][R22.64] ;  /* 0x0000000416167981 */ /* 0x000f64000c1e1b00 */
[C---:B------:R-:W-:Y:S02]  /*0920*/  IMAD.WIDE R30, R0.reuse, 0x8, R18 ;  /* 0x00000008001e7825 */ /* 0x040fe400078e0212 */
[----:B------:R-:W5:Y:S02]  /*0930*/  LDG.E.64 R52, desc[UR4][R52.64] ;  /* 0x0000000434347981 */ /* 0x000f64000c1e1b00 */
[C---:B--2---:R-:W-:Y:S02]  /*0940*/  IMAD.WIDE R26, R0.reuse, 0x8, R26 ;  /* 0x00000008001a7825 */ /* 0x044fe400078e021a */
[----:B------:R-:W5:Y:S02]  /*0950*/  LDG.E.64 R30, desc[UR4][R30.64] ;  /* 0x000000041e1e7981 */ /* 0x000f64000c1e1b00 */
[----:B------:R-:W-:-:S02]  /*0960*/  IMAD.WIDE R14, R0, 0x8, R6 ;  /* 0x00000008000e7825 */ /* 0x000fc400078e0206 */
[----:B------:R-:W5:Y:S02]  /*0970*/  LDG.E.64 R26, desc[UR4][R26.64] ;  /* 0x000000041a1a7981 */ /* 0x000f64000c1e1b00 */
[----:B---3--:R-:W-:Y:S02]  /*0980*/  IMAD.WIDE R8, R0, 0x8, R8 ;  /* 0x0000000800087825 */ /* 0x008fe400078e0208 */
[----:B------:R-:W5:Y:S04]  /*0990*/  LDG.E.64 R14, desc[UR4][R14.64] ;  /* 0x000000040e0e7981 */ /* 0x000f68000c1e1b00 */
[----:B------:R0:W5:Y:S01]  /*09a0*/  LDG.E.64 R18, desc[UR4][R8.64] ;  /* 0x0000000408127981 */ /* 0x000162000c1e1b00 */
[----:B------:R-:W-:Y:S01]  /*09b0*/  DADD R28, -RZ, |UR6| ;  /* 0x40000006ff1c7e29 */ /* 0x000fe20008000100 */
[----:B------:R-:W-:-:S09]  /*09c0*/  MOV R5, 0xa00 ;  /* 0x00000a0000057802 */ /* 0x000fd20000000f00 */
[----:B------:R-:W-:Y:S02]  /*09d0*/  IMAD.MOV.U32 R7, RZ, RZ, R28 ;  /* 0x000000ffff077224 */ /* 0x000fe400078e001c */
[----:B0-----:R-:W-:-:S07]  /*09e0*/  IMAD.MOV.U32 R6, RZ, RZ, R29 ;  /* 0x000000ffff067224 */ /* 0x001fce00078e001d */
[----:B-----5:R-:W-:Y:S05]  /*09f0*/  CALL.REL.NOINC `($_Z11extend_stepPdPKdS1_S1_S1_S1_S1_S1_S1_S1_S1_S1_S1_S1_S1_S1_S1_S1_iiidddi$__internal_accurate_pow) ;  /* 0x0000003000547944 */ /* 0x020fea0003c00000 */
[----:B------:R-:W0:Y:S01]  /*0a00*/  LDC.64 R28, c[0x0][0x420] ;  /* 0x00010800ff1c7b82 */ /* 0x000e220000000a00 */
[----:B------:R-:W-:-:S04]  /*0a10*/  LOP3.LUT R7, R7, R6, RZ, 0x3c, !PT ;  /* 0x0000000607077212 */ /* 0x000fc800078e3cff */
[----:B------:R-:W-:-:S04]  /*0a20*/  LOP3.LUT R6, R7, R6, RZ, 0x3c, !PT ;  /* 0x0000000607067212 */ /* 0x000fc800078e3cff */
[----:B------:R-:W-:Y:S01]  /*0a30*/  LOP3.LUT R7, R7, R6, RZ, 0x3c, !PT ;  /* 0x0000000607077212 */ /* 0x000fe200078e3cff */
[C---:B0-----:R-:W-:Y:S02]  /*0a40*/  DADD R8, R28.reuse, 2 ;  /* 0x400000001c087429 */ /* 0x041fe40000000000 */
[C---:B------:R-:W-:Y:S02]  /*0a50*/  DSETP.NEU.AND P0, PT, R28.reuse, RZ, PT ;  /* 0x000000ff1c00722a */ /* 0x040fe40003f0d000 */
[----:B------:R-:W-:-:S06]  /*0a60*/  DSETP.NEU.AND P2, PT, R28, 1, PT ;  /* 0x3ff000001c00742a */ /* 0x000fcc0003f4d000 */
[----:B------:R-:W-:-:S04]  /*0a70*/  LOP3.LUT R8, R9, 0x7ff00000, RZ, 0xc0, !PT ;  /* 0x7ff0000009087812 */ /* 0x000fc800078ec0ff */
[----:B------:R-:W-:Y:S02]  /*0a80*/  ISETP.NE.AND P1, PT, R8, 0x7ff00000, PT ;  /* 0x7ff000000800780c */ /* 0x000fe40003f25270 */
[----:B------:R-:W-:-:S11]  /*0a90*/  @!P0 CS2R R6, SRZ ;  /* 0x0000000000068805 */ /* 0x000fd6000001ff00 */
[----:B------:R-:W-:Y:S05]  /*0aa0*/  @P1 BRA `(.L_x_0) ;  /* 0x0000000000181947 */ /* 0x000fea0003800000 */
[----:B------:R-:W-:-:S14]  /*0ab0*/  DSETP.NAN.AND P0, PT, R28, R28, PT ;  /* 0x0000001c1c00722a */ /* 0x000fdc0003f08000 */
[----:B------:R-:W-:Y:S01]  /*0ac0*/  @P0 DADD R6, R28, 2 ;  /* 0x400000001c060429 */ /* 0x000fe20000000000 */
[----:B------:R-:W-:Y:S10]  /*0ad0*/  @P0 BRA `(.L_x_0) ;  /* 0x00000000000c0947 */ /* 0x000ff40003800000 */
[----:B------:R-:W-:-:S14]  /*0ae0*/  DSETP.NEU.AND P0, PT, |R28|, +INF , PT ;  /* 0x7ff000001c00742a */ /* 0x000fdc0003f0d200 */
[----:B------:R-:W-:Y:S02]  /*0af0*/  @!P0 IMAD.MOV.U32 R6, RZ, RZ, 0x0 ;  /* 0x00000000ff068424 */ /* 0x000fe400078e00ff */
[----:B------:R-:W-:-:S07]  /*0b00*/  @!P0 IMAD.MOV.U32 R7, RZ, RZ, 0x7ff00000 ;  /* 0x7ff00000ff078424 */ /* 0x000fce00078e00ff */
.L_x_0:
[----:B------:R-:W-:Y:S01]  /*0b10*/  FSEL R47, R7, 1.875, P2 ;  /* 0x3ff00000072f7808 */ /* 0x000fe20001000000 */
[----:B------:R-:W-:Y:S01]  /*0b20*/  DADD R8, R22, R22 ;  /* 0x0000000016087229 */ /* 0x000fe20000000016 */
[----:B------:R-:W-:Y:S01]  /*0b30*/  FSEL R46, R6, RZ, P2 ;  /* 0x000000ff062e7208 */ /* 0x000fe20001000000 */
[C---:B------:R-:W-:Y:S01]  /*0b40*/  DADD R28, R30.reuse, R30 ;  /* 0x000000001e1c7229 */ /* 0x040fe2000000001e */
[----:B------:R-:W0:Y:S01]  /*0b50*/  MUFU.RCP64H R7, R47 ;  /* 0x0000002f00077308 */ /* 0x000e220000001800 */
[----:B------:R-:W-:Y:S01]  /*0b60*/  IMAD.MOV.U32 R6, RZ, RZ, 0x1 ;  /* 0x00000001ff067424 */ /* 0x000fe200078e00ff */
[----:B------:R-:W-:Y:S03]  /*0b70*/  BSSY.RECONVERGENT B1, `(.L_x_1) ;  /* 0x0000021000017945 */ /* 0x000fe60003800200 */
[----:B------:R-:W-:Y:S02]  /*0b80*/  DADD R8, R30, -R8 ;  /* 0x000000001e087229 */ /* 0x000fe40000000808 */
[----:B------:R-:W-:-:S06]  /*0b90*/  DADD R40, R12, -R28 ;  /* 0x000000000c287229 */ /* 0x000fcc000000081c */
[----:B------:R-:W-:Y:S02]  /*0ba0*/  DADD R8, R52, R8 ;  /* 0x0000000034087229 */ /* 0x000fe40000000008 */
[----:B------:R-:W-:Y:S02]  /*0bb0*/  DADD R40, R22, R40 ;  /* 0x0000000016287229 */ /* 0x000fe40000000028 */
[----:B0-----:R-:W-:-:S06]  /*0bc0*/  DFMA R36, -R46, R6, 1 ;  /* 0x3ff000002e24742b */ /* 0x001fcc0000000106 */
[----:B------:R-:W-:Y:S02]  /*0bd0*/  DSETP.GEU.AND P0, PT, |R40|, |R8|, PT ;  /* 0x400000082800722a */ /* 0x000fe40003f0e200 */
[----:B------:R-:W-:-:S04]  /*0be0*/  DFMA R36, R36, R36, R36 ;  /* 0x000000242424722b */ /* 0x000fc80000000024 */
[----:B------:R-:W-:Y:S02]  /*0bf0*/  FSEL R38, R40, R8, !P0 ;  /* 0x0000000828267208 */ /* 0x000fe40004000000 */
[----:B------:R-:W-:Y:S01]  /*0c00*/  FSEL R39, R41, R9, !P0 ;  /* 0x0000000929277208 */ /* 0x000fe20004000000 */
[----:B------:R-:W-:Y:S02]  /*0c10*/  DMUL R8, R40, R8 ;  /* 0x0000000828087228 */ /* 0x000fe40000000000 */
[----:B------:R-:W-:-:S03]  /*0c20*/  DFMA R36, R6, R36, R6 ;  /* 0x000000240624722b */ /* 0x000fc60000000006 */
[----:B------:R-:W-:-:S03]  /*0c30*/  DMUL R6, R38, 0.5 ;  /* 0x3fe0000026067828 */ /* 0x000fc60000000000 */
[----:B------:R-:W-:Y:S02]  /*0c40*/  DSETP.GEU.AND P0, PT, R8, RZ, PT ;  /* 0x000000ff0800722a */ /* 0x000fe40003f0e000 */
[----:B------:R-:W-:-:S05]  /*0c50*/  DFMA R38, -R46, R36, 1 ;  /* 0x3ff000002e26742b */ /* 0x000fca0000000124 */
[----:B------:R-:W-:Y:S02]  /*0c60*/  FSEL R8, R6, RZ, P0 ;  /* 0x000000ff06087208 */ /* 0x000fe40000000000 */
[----:B------:R-:W-:Y:S01]  /*0c70*/  FSEL R9, R7, RZ, P0 ;  /* 0x000000ff07097208 */ /* 0x000fe20000000000 */
[----:B------:R-:W-:-:S03]  /*0c80*/  DFMA R38, R36, R38, R36 ;  /* 0x000000262426722b */ /* 0x000fc60000000024 */
[----:B------:R-:W-:-:S05]  /*0c90*/  FSETP.GEU.AND P1, PT, |R9|, 6.5827683646048100446e-37, PT ;  /* 0x036000000900780b */ /* 0x000fca0003f2e200 */
[----:B------:R-:W-:-:S08]  /*0ca0*/  DMUL R50, R38, R8 ;  /* 0x0000000826327228 */ /* 0x000fd00000000000 */
[----:B------:R-:W-:-:S08]  /*0cb0*/  DFMA R6, -R46, R50, R8 ;  /* 0x000000322e06722b */ /* 0x000fd00000000108 */
[----:B------:R-:W-:-:S10]  /*0cc0*/  DFMA R50, R38, R6, R50 ;  /* 0x000000062632722b */ /* 0x000fd40000000032 */
[----:B------:R-:W-:-:S05]  /*0cd0*/  FFMA R5, RZ, R47, R51 ;  /* 0x0000002fff057223 */ /* 0x000fca0000000033 */
[----:B------:R-:W-:-:S13]  /*0ce0*/  FSETP.GT.AND P0, PT, |R5|, 1.469367938527859385e-39, PT ;  /* 0x001000000500780b */ /* 0x000fda0003f04200 */
[----:B------:R-:W-:Y:S05]  /*0cf0*/  @P0 BRA P1, `(.L_x_2) ;  /* 0x0000000000200947 */ /* 0x000fea0000800000 */
[----:B------:R-:W-:Y:S01]  /*0d00*/  IMAD.MOV.U32 R7, RZ, RZ, R8 ;  /* 0x000000ffff077224 */ /* 0x000fe200078e0008 */
[----:B------:R-:W-:Y:S01]  /*0d10*/  MOV R5, 0xd60 ;  /* 0x00000d6000057802 */ /* 0x000fe20000000f00 */
[----:B------:R-:W-:Y:S02]  /*0d20*/  IMAD.MOV.U32 R6, RZ, RZ, R9 ;  /* 0x000000ffff067224 */ /* 0x000fe400078e0009 */
[----:B------:R-:W-:Y:S02]  /*0d30*/  IMAD.MOV.U32 R9, RZ, RZ, R46 ;  /* 0x000000ffff097224 */ /* 0x000fe400078e002e */
[----:B------:R-:W-:-:S07]  /*0d40*/  IMAD.MOV.U32 R8, RZ, RZ, R47 ;  /* 0x000000ffff087224 */ /* 0x000fce00078e002f */
[----:B------:R-:W-:Y:S05]  /*0d50*/  CALL.REL.NOINC `($__internal_0_$__cuda_sm20_div_rn_f64_full) ;  /* 0x0000002400e47944 */ /* 0x000fea0003c00000 */
[----:B------:R-:W-:Y:S01]  /*0d60*/  IMAD.MOV.U32 R50, RZ, RZ, R7 ;  /* 0x000000ffff327224 */ /* 0x000fe200078e0007 */
[----:B------:R-:W-:-:S07]  /*0d70*/  MOV R51, R6 ;  /* 0x0000000600337202 */ /* 0x000fce0000000f00 */
.L_x_2:
[----:B------:R-:W-:Y:S05]  /*0d80*/  BSYNC.RECONVERGENT B1 ;  /* 0x0000000000017941 */ /* 0x000fea0003800200 */
.L_x_1:
[----:B------:R-:W0:Y:S01]  /*0d90*/  MUFU.RCP64H R7, R27 ;  /* 0x0000001b00077308 */ /* 0x000e220000001800 */
[----:B------:R-:W-:Y:S01]  /*0da0*/  IMAD.MOV.U32 R6, RZ, RZ, 0x1 ;  /* 0x00000001ff067424 */ /* 0x000fe200078e00ff */
[----:B------:R-:W1:Y:S01]  /*0db0*/  LDCU.64 UR6, c[0x0][0x420] ;  /* 0x00008400ff0677ac */ /* 0x000e620008000a00 */
[----:B------:R-:W-:Y:S04]  /*0dc0*/  BSSY.RECONVERGENT B1, `(.L_x_3) ;  /* 0x000001a000017945 */ /* 0x000fe80003800200 */
[C---:B0-----:R-:W-:Y:S02]  /*0dd0*/  DFMA R8, -R26.reuse, R6, 1 ;  /* 0x3ff000001a08742b */ /* 0x041fe40000000106 */
[----:B-1----:R-:W-:-:S06]  /*0de0*/  DSETP.NEU.AND P0, PT, R26, UR6, PT ;  /* 0x000000061a007e2a */ /* 0x002fcc000bf0d000 */
[----:B------:R-:W-:-:S08]  /*0df0*/  DFMA R8, R8, R8, R8 ;  /* 0x000000080808722b */ /* 0x000fd00000000008 */
[----:B------:R-:W-:Y:S01]  /*0e00*/  DFMA R6, R6, R8, R6 ;  /* 0x000000080606722b */ /* 0x000fe20000000006 */
[----:B------:R-:W-:Y:S02]  /*0e10*/  FSEL R8, R22, R18, !P0 ;  /* 0x0000001216087208 */ /* 0x000fe40004000000 */
[----:B------:R-:W-:-:S05]  /*0e20*/  FSEL R9, R23, R19, !P0 ;  /* 0x0000001317097208 */ /* 0x000fca0004000000 */
[----:B------:R-:W-:Y:S02]  /*0e30*/  DFMA R36, -R26, R6, 1 ;  /* 0x3ff000001a24742b */ /* 0x000fe40000000106 */
[----:B------:R-:W-:-:S06]  /*0e40*/  DADD R8, -R30, R8 ;  /* 0x000000001e087229 */ /* 0x000fcc0000000108 */
[----:B------:R-:W-:-:S04]  /*0e50*/  DFMA R6, R6, R36, R6 ;  /* 0x000000240606722b */ /* 0x000fc80000000006 */
[----:B------:R-:W-:-:S04]  /*0e60*/  FSETP.GEU.AND P1, PT, |R9|, 6.5827683646048100446e-37, PT ;  /* 0x036000000900780b */ /* 0x000fc80003f2e200 */
        /* <DEDUP_REMOVED lines=12> */
[----:B------:R-:W-:-:S04]  /*0f30*/  LOP3.LUT R7, R7, R6, RZ, 0x3c, !PT ;  /* 0x0000000607077212 */ /* 0x000fc800078e3cff */
[----:B------:R-:W-:-:S04]  /*0f40*/  LOP3.LUT R6, R7, R6, RZ, 0x3c, !PT ;  /* 0x0000000607067212 */ /* 0x000fc800078e3cff */
[----:B------:R-:W-:-:S07]  /*0f50*/  LOP3.LUT R7, R7, R6, RZ, 0x3c, !PT ;  /* 0x0000000607077212 */ /* 0x000fce00078e3cff */
.L_x_4:
[----:B------:R-:W-:Y:S05]  /*0f60*/  BSYNC.RECONVERGENT B1 ;  /* 0x0000000000017941 */ /* 0x000fea0003800200 */
.L_x_3:
[----:B------:R-:W0:Y:S01]  /*0f70*/  MUFU.RCP64H R19, R47 ;  /* 0x0000002f00137308 */ /* 0x000e220000001800 */
[----:B------:R-:W-:Y:S01]  /*0f80*/  DADD R8, R12, R12 ;  /* 0x000000000c087229 */ /* 0x000fe2000000000c */
[----:B------:R-:W-:Y:S01]  /*0f90*/  IMAD.MOV.U32 R18, RZ, RZ, 0x1 ;  /* 0x00000001ff127424 */ /* 0x000fe200078e00ff */
[----:B------:R-:W-:Y:S01]  /*0fa0*/  BSSY.RECONVERGENT B1, `(.L_x_5) ;  /* 0x0000020000017945 */ /* 0x000fe20003800200 */
[----:B------:R-:W-:-:S05]  /*0fb0*/  DFMA R26, -R26, R50, R6 ;  /* 0x000000321a1a722b */ /* 0x000fca0000000106 */
[----:B------:R-:W-:Y:S02]  /*0fc0*/  DADD R8, R30, -R8 ;  /* 0x000000001e087229 */ /* 0x000fe40000000808 */
[----:B0-----:R-:W-:-:S06]  /*0fd0*/  DFMA R22, -R46, R18, 1 ;  /* 0x3ff000002e16742b */ /* 0x001fcc0000000112 */
[----:B------:R-:W-:Y:S02]  /*0fe0*/  DADD R8, R20, R8 ;  /* 0x0000000014087229 */ /* 0x000fe40000000008 */
[----:B------:R-:W-:-:S06]  /*0ff0*/  DFMA R22, R22, R22, R22 ;  /* 0x000000161616722b */ /* 0x000fcc0000000016 */
[----:B------:R-:W-:Y:S02]  /*1000*/  DSETP.GEU.AND P0, PT, |R40|, |R8|, PT ;  /* 0x400000082800722a */ /* 0x000fe40003f0e200 */
[----:B------:R-:W-:-:S04]  /*1010*/  DFMA R22, R18, R22, R18 ;  /* 0x000000161216722b */ /* 0x000fc80000000012 */
[----:B------:R-:W-:Y:S02]  /*1020*/  FSEL R18, R40, R8, !P0 ;  /* 0x0000000828127208 */ /* 0x000fe40004000000 */
[----:B------:R-:W-:Y:S01]  /*1030*/  FSEL R19, R41, R9, !P0 ;  /* 0x0000000929137208 */ /* 0x000fe20004000000 */
[----:B------:R-:W-:Y:S02]  /*1040*/  DMUL R8, R40, R8 ;  /* 0x0000000828087228 */ /* 0x000fe40000000000 */
[----:B------:R-:W-:-:S03]  /*1050*/  DFMA R20, -R46, R22, 1 ;  /* 0x3ff000002e14742b */ /* 0x000fc60000000116 */
[----:B------:R-:W-:-:S03]  /*1060*/  DMUL R18, R18, 0.5 ;  /* 0x3fe0000012127828 */ /* 0x000fc60000000000 */
[----:B------:R-:W-:Y:S02]  /*1070*/  DSETP.GEU.AND P0, PT, R8, RZ, PT ;  /* 0x000000ff0800722a */ /* 0x000fe40003f0e000 */
[----:B------:R-:W-:-:S05]  /*1080*/  DFMA R20, R22, R20, R22 ;  /* 0x000000141614722b */ /* 0x000fca0000000016 */
[----:B------:R-:W-:Y:S02]  /*1090*/  FSEL R18, R18, RZ, P0 ;  /* 0x000000ff12127208 */ /* 0x000fe40000000000 */
[----:B------:R-:W-:-:S04]  /*10a0*/  FSEL R19, R19, RZ, P0 ;  /* 0x000000ff13137208 */ /* 0x000fc80000000000 */
[----:B------:R-:W-:Y:S02]  /*10b0*/  FSETP.GEU.AND P1, PT, |R19|, 6.5827683646048100446e-37, PT ;  /* 0x036000001300780b */ /* 0x000fe40003f2e200 */
        /* <DEDUP_REMOVED lines=12> */
[----:B------:R-:W-:Y:S02]  /*1180*/  IMAD.MOV.U32 R40, RZ, RZ, R7 ;  /* 0x000000ffff287224 */ /* 0x000fe400078e0007 */
[----:B------:R-:W-:-:S07]  /*1190*/  IMAD.MOV.U32 R41, RZ, RZ, R6 ;  /* 0x000000ffff297224 */ /* 0x000fce00078e0006 */
.L_x_6:
[----:B------:R-:W-:Y:S05]  /*11a0*/  BSYNC.RECONVERGENT B1 ;  /* 0x0000000000017941 */ /* 0x000fea0003800200 */
.L_x_5:
        /* <DEDUP_REMOVED lines=11> */
[----:B------:R-:W-:-:S06]  /*1260*/  DADD R8, R30, -R8 ;  /* 0x000000001e087229 */ /* 0x000fcc0000000808 */
        /* <DEDUP_REMOVED lines=8> */
[----:B------:R-:W-:Y:S01]  /*12f0*/  MOV R7, R8 ;  /* 0x0000000800077202 */ /* 0x000fe20000000f00 */
[----:B------:R-:W-:Y:S01]  /*1300*/  IMAD.MOV.U32 R6, RZ, RZ, R9 ;  /* 0x000000ffff067224 */ /* 0x000fe200078e0009 */
[----:B------:R-:W-:Y:S01]  /*1310*/  MOV R5, 0x1350 ;  /* 0x0000135000057802 */ /* 0x000fe20000000f00 */
[----:B------:R-:W-:Y:S02]  /*1320*/  IMAD.MOV.U32 R9, RZ, RZ, R34 ;  /* 0x000000ffff097224 */ /* 0x000fe400078e0022 */
[----:B------:R-:W-:-:S07]  /*1330*/  IMAD.MOV.U32 R8, RZ, RZ, R35 ;  /* 0x000000ffff087224 */ /* 0x000fce00078e0023 */
[----:B------:R-:W-:Y:S05]  /*1340*/  CALL.REL.NOINC `($__internal_0_$__cuda_sm20_div_rn_f64_full) ;  /* 0x0000002000687944 */ /* 0x000fea0003c00000 */
[----:B------:R-:W-:-:S04]  /*1350*/  LOP3.LUT R7, R7, R6, RZ, 0x3c, !PT ;  /* 0x0000000607077212 */ /* 0x000fc800078e3cff */
[----:B------:R-:W-:-:S04]  /*1360*/  LOP3.LUT R6, R7, R6, RZ, 0x3c, !PT ;  /* 0x0000000607067212 */ /* 0x000fc800078e3cff */
[----:B------:R-:W-:-:S07]  /*1370*/  LOP3.LUT R7, R7, R6, RZ, 0x3c, !PT ;  /* 0x0000000607077212 */ /* 0x000fce00078e3cff */
.L_x_8:
[----:B------:R-:W-:Y:S05]  /*1380*/  BSYNC.RECONVERGENT B1 ;  /* 0x0000000000017941 */ /* 0x000fea0003800200 */
.L_x_7:
[C---:B------:R-:W-:Y:S01]  /*1390*/  VIADD R5, R11.reuse, 0x1 ;  /* 0x000000010b057836 */ /* 0x040fe20000000000 */
[----:B------:R-:W0:Y:S01]  /*13a0*/  LDCU UR6, c[0x0][0x410] ;  /* 0x00008200ff0677ac */ /* 0x000e220008000800 */
[C---:B------:R-:W-:Y:S02]  /*13b0*/  VIADD R12, R11.reuse, 0x2 ;  /* 0x000000020b0c7836 */ /* 0x040fe40000000000 */
[----:B------:R1:W2:Y:S01]  /*13c0*/  I2F.F64 R8, R5 ;  /* 0x0000000500087312 */ /* 0x0002a20000201c00 */
[C---:B------:R-:W-:Y:S02]  /*13d0*/  VIADD R14, R11.reuse, 0xffffffff ;  /* 0xffffffff0b0e7836 */ /* 0x040fe40000000000 */
[----:B------:R-:W-:-:S05]  /*13e0*/  VIADD R11, R11, 0xfffffffe ;  /* 0xfffffffe0b0b7836 */ /* 0x000fca0000000000 */
[----:B------:R-:W3:Y:S01]  /*13f0*/  I2F.F64 R12, R12 ;  /* 0x0000000c000c7312 */ /* 0x000ee20000201c00 */
[----:B-1----:R-:W-:Y:S01]  /*1400*/  IMAD.MOV.U32 R5, RZ, RZ, RZ ;  /* 0x000000ffff057224 */ /* 0x002fe200078e00ff */
[----:B--2---:R-:W-:Y:S01]  /*1410*/  DSETP.MAX.AND P0, P2, RZ, R8, PT ;  /* 0x00000008ff00722a */ /* 0x004fe20003a0f000 */
[----:B------:R-:W-:-:S05]  /*1420*/  IMAD.MOV.U32 R19, RZ, RZ, R8 ;  /* 0x000000ffff137224 */ /* 0x000fca00078e0008 */
[----:B------:R-:W1:Y:S01]  /*1430*/  I2F.F64 R14, R14 ;  /* 0x0000000e000e7312 */ /* 0x000e620000201c00 */
[----:B------:R-:W-:Y:S01]  /*1440*/  IMAD.MOV.U32 R10, RZ, RZ, R9 ;  /* 0x000000ffff0a7224 */ /* 0x000fe200078e0009 */
[----:B---3--:R-:W-:Y:S01]  /*1450*/  DSETP.MAX.AND P3, P4, RZ, R12, PT ;  /* 0x0000000cff00722a */ /* 0x008fe20003c6f000 */
[----:B------:R-:W-:-:S05]  /*1460*/  IMAD.MOV.U32 R21, RZ, RZ, R12 ;  /* 0x000000ffff157224 */ /* 0x000fca00078e000c */
[----:B------:R2:W3:Y:S01]  /*1470*/  I2F.F64 R8, R11 ;  /* 0x0000000b00087312 */ /* 0x0004e20000201c00 */
[----:B------:R-:W-:Y:S02]  /*1480*/  IMAD.MOV.U32 R12, RZ, RZ, RZ ;  /* 0x000000ffff0c7224 */ /* 0x000fe400078e00ff */
[----:B------:R-:W-:Y:S01]  /*1490*/  IMAD.MOV.U32 R18, RZ, RZ, R13 ;  /* 0x000000ffff127224 */ /* 0x000fe200078e000d */
[C---:B------:R-:W-:Y:S02]  /*14a0*/  FSEL R13, R5.reuse, R10, P0 ;  /* 0x0000000a050d7208 */ /* 0x040fe40000000000 */
[----:B------:R-:W-:Y:S01]  /*14b0*/  SEL R12, R12, R19, P0 ;  /* 0x000000130c0c7207 */ /* 0x000fe20000000000 */
[----:B-1----:R-:W-:Y:S01]  /*14c0*/  DSETP.MAX.AND P5, P1, RZ, R14, PT ;  /* 0x0000000eff00722a */ /* 0x002fe200039af000 */
[----:B------:R-:W-:Y:S01]  /*14d0*/  @P2 LOP3.LUT R13, R10, 0x80000, RZ, 0xfc, !PT ;  /* 0x000800000a0d2812 */ /* 0x000fe200078efcff */
[----:B------:R-:W-:Y:S01]  /*14e0*/  IMAD.MOV.U32 R20, RZ, RZ, R15 ;  /* 0x000000ffff147224 */ /* 0x000fe200078e000f */
[----:B------:R-:W-:Y:S01]  /*14f0*/  MOV R23, R14 ;  /* 0x0000000e00177202 */ /* 0x000fe20000000f00 */
[----:B------:R-:W-:Y:S01]  /*1500*/  IMAD.MOV.U32 R10, RZ, RZ, RZ ;  /* 0x000000ffff0a7224 */ /* 0x000fe200078e00ff */
[----:B--2---:R-:W-:-:S02]  /*1510*/  FSEL R11, R5, R18, P3 ;  /* 0x00000012050b7208 */ /* 0x004fc40001800000 */
[----:B------:R-:W-:Y:S01]  /*1520*/  DSETP.GT.AND P6, PT, R12, R16, PT ;  /* 0x000000100c00722a */ /* 0x000fe20003fc4000 */
[----:B---3--:R-:W-:Y:S01]  /*1530*/  IMAD.MOV.U32 R19, RZ, RZ, R8 ;  /* 0x000000ffff137224 */ /* 0x008fe200078e0008 */
[----:B------:R-:W-:Y:S01]  /*1540*/  DSETP.MAX.AND P2, P0, RZ, R8, PT ;  /* 0x00000008ff00722a */ /* 0x000fe2000384f000 */
[----:B------:R-:W-:Y:S01]  /*1550*/  IMAD.MOV.U32 R22, RZ, RZ, R9 ;  /* 0x000000ffff167224 */ /* 0x000fe200078e0009 */
[----:B------:R-:W-:Y:S01]  /*1560*/  FSEL R9, R5, R20, P5 ;  /* 0x0000001405097208 */ /* 0x000fe20002800000 */
[----:B------:R-:W-:Y:S01]  /*1570*/  IMAD.MOV.U32 R8, RZ, RZ, RZ ;  /* 0x000000ffff087224 */ /* 0x000fe200078e00ff */
[----:B------:R-:W-:Y:S02]  /*1580*/  FSEL R14, R16, R12, P6 ;  /* 0x0000000c100e7208 */ /* 0x000fe40003000000 */
[----:B------:R-:W-:Y:S02]  /*1590*/  FSEL R15, R17, R13, P6 ;  /* 0x0000000d110f7208 */ /* 0x000fe40003000000 */
[----:B------:R-:W-:-:S02]  /*15a0*/  CS2R R12, SRZ ;  /* 0x00000000000c7805 */ /* 0x000fc4000001ff00 */
[----:B------:R-:W-:Y:S02]  /*15b0*/  SEL R10, R10, R21, P3 ;  /* 0x000000150a0a7207 */ /* 0x000fe40001800000 */
[----:B------:R-:W-:Y:S01]  /*15c0*/  SEL R8, R8, R23, P5 ;  /* 0x0000001708087207 */ /* 0x000fe20002800000 */
[----:B------:R1:W0:Y:S01]  /*15d0*/  F2I.F64.TRUNC R5, R14 ;  /* 0x0000000e00057311 */ /* 0x000222000030d100 */
[----:B------:R-:W-:Y:S02]  /*15e0*/  @P4 LOP3.LUT R11, R18, 0x80000, RZ, 0xfc, !PT ;  /* 0x00080000120b4812 */ /* 0x000fe400078efcff */
[----:B------:R-:W-:Y:S02]  /*15f0*/  FSEL R13, R13, R22, P2 ;  /* 0x000000160d0d7208 */ /* 0x000fe40001000000 */
[----:B------:R-:W-:Y:S02]  /*1600*/  SEL R12, R12, R19, P2 ;  /* 0x000000130c0c7207 */ /* 0x000fe40001000000 */
[----:B------:R-:W-:Y:S01]  /*1610*/  @P1 LOP3.LUT R9, R20, 0x80000, RZ, 0xfc, !PT ;  /* 0x0008000014091812 */ /* 0x000fe200078efcff */
[--C-:B------:R-:W-:Y:S01]  /*1620*/  DSETP.GT.AND P3, PT, R10, R16.reuse, PT ;  /* 0x000000100a00722a */ /* 0x100fe20003f64000 */
[----:B------:R-:W-:Y:S01]  /*1630*/  @P0 LOP3.LUT R13, R22, 0x80000, RZ, 0xfc, !PT ;  /* 0x00080000160d0812 */ /* 0x000fe200078efcff */
[----:B-1----:R-:W1:Y:S03]  /*1640*/  LDC.64 R14, c[0x0][0x3c8] ;  /* 0x0000f200ff0e7b82 */ /* 0x002e660000000a00 */
[--C-:B------:R-:W-:Y:S01]  /*1650*/  DSETP.GT.AND P0, PT, R8, R16.reuse, PT ;  /* 0x000000100800722a */ /* 0x100fe20003f04000 */
[----:B------:R-:W-:Y:S01]  /*1660*/  FSEL R18, R16, R10, P3 ;  /* 0x0000000a10127208 */ /* 0x000fe20001800000 */
[----:B------:R-:W-:Y:S01]  /*1670*/  DSETP.GT.AND P1, PT, R12, R16, PT ;  /* 0x000000100c00722a */ /* 0x000fe20003f24000 */
[----:B------:R-:W-:Y:S01]  /*1680*/  FSEL R19, R17, R11, P3 ;  /* 0x0000000b11137208 */ /* 0x000fe20001800000 */
[----:B0-----:R-:W-:Y:S01]  /*1690*/  IMAD R5, R24, UR6, R5 ;  /* 0x0000000618057c24 */ /* 0x001fe2000f8e0205 */
[----:B------:R-:W0:Y:S01]  /*16a0*/  LDC.64 R10, c[0x0][0x3f8] ;  /* 0x0000fe00ff0a7b82 */ /* 0x000e220000000a00 */
[----:B------:R-:W-:-:S02]  /*16b0*/  FSEL R20, R16, R8, P0 ;  /* 0x0000000810147208 */ /* 0x000fc40000000000 */
[C---:B------:R-:W-:Y:S01]  /*16c0*/  FSEL R21, R17.reuse, R9, P0 ;  /* 0x0000000911157208 */ /* 0x040fe20000000000 */
[----:B------:R-:W2:Y:S01]  /*16d0*/  F2I.F64.TRUNC R19, R18 ;  /* 0x0000001200137311 */ /* 0x000ea2000030d100 */
[----:B------:R-:W-:Y:S02]  /*16e0*/  FSEL R36, R16, R12, P1 ;  /* 0x0000000c10247208 */ /* 0x000fe40000800000 */
[----:B------:R-:W-:Y:S01]  /*16f0*/  FSEL R37, R17, R13, P1 ;  /* 0x0000000d11257208 */ /* 0x000fe20000800000 */
[----:B------:R-:W3:Y:S04]  /*1700*/  LDC.64 R8, c[0x0][0x390] ;  /* 0x0000e400ff087b82 */ /* 0x000ee80000000a00 */
[----:B------:R-:W4:Y:S04]  /*1710*/  F2I.F64.TRUNC R21, R20 ;  /* 0x0000001400157311 */ /* 0x000f28000030d100 */
[----:B------:R-:W3:Y:S01]  /*1720*/  LDC.64 R16, c[0x0][0x3c0] ;  /* 0x0000f000ff107b82 */ /* 0x000ee20000000a00 */
[----:B-1----:R-:W-:-:S03]  /*1730*/  IMAD.WIDE R22, R0, 0x8, R14 ;  /* 0x0000000800167825 */ /* 0x002fc600078e020e */
[----:B------:R-:W1:Y:S01]  /*1740*/  F2I.F64.TRUNC R37, R36 ;  /* 0x0000002400257311 */ /* 0x000e62000030d100 */
[----:B--2---:R-:W-:Y:S02]  /*1750*/  IMAD R39, R24, UR6, R19 ;  /* 0x0000000618277c24 */ /* 0x004fe4000f8e0213 */
[----:B------:R-:W5:Y:S01]  /*1760*/  LDG.E.64 R22, desc[UR4][R22.64] ;  /* 0x0000000416167981 */ /* 0x000f62000c1e1b00 */
[----:B------:R-:W2:Y:S01]  /*1770*/  LDC.64 R12, c[0x0][0x3f0] ;  /* 0x0000fc00ff0c7b82 */ /* 0x000ea20000000a00 */
[----:B0-----:R-:W-:-:S04]  /*1780*/  IMAD.WIDE R18, R0, 0x8, R10 ;  /* 0x0000000800127825 */ /* 0x001fc800078e020a */
[----:B----4-:R-:W-:Y:S02]  /*1790*/  IMAD R43, R24, UR6, R21 ;  /* 0x00000006182b7c24 */ /* 0x010fe4000f8e0215 */
[----:B------:R-:W5:Y:S01]  /*17a0*/  LDG.E.64 R18, desc[UR4][R18.64] ;  /* 0x0000000412127981 */ /* 0x000f62000c1e1b00 */
[----:B---3--:R-:W-:-:S04]  /*17b0*/  IMAD.WIDE R10, R39, 0x8, R8 ;  /* 0x00000008270a7825 */ /* 0x008fc800078e0208 */
[----:B-1----:R-:W-:Y:S01]  /*17c0*/  IMAD R45, R24, UR6, R37 ;  /* 0x00000006182d7c24 */ /* 0x002fe2000f8e0225 */
[----:B------:R-:W0:Y:S01]  /*17d0*/  LDCU.64 UR6, c[0x0][0x428] ;  /* 0x00008500ff0677ac */ /* 0x000e220008000a00 */
[----:B------:R-:W-:Y:S01]  /*17e0*/  IMAD.WIDE R14, R43, 0x8, R8 ;  /* 0x000000082b0e7825 */ /* 0x000fe200078e0208 */
[----:B------:R-:W5:Y:S03]  /*17f0*/  LDG.E.64 R10, desc[UR4][R10.64] ;  /* 0x000000040a0a7981 */ /* 0x000f66000c1e1b00 */
[----:B------:R-:W-:Y:S02]  /*1800*/  IMAD.WIDE R24, R0, 0x8, R16 ;  /* 0x0000000800187825 */ /* 0x000fe400078e0210 */
[----:B------:R-:W5:Y:S02]  /*1810*/  LDG.E.64 R14, desc[UR4][R14.64] ;  /* 0x000000040e0e7981 */ /* 0x000f64000c1e1b00 */
[----:B------:R-:W-:-:S02]  /*1820*/  IMAD.WIDE R16, R45, 0x8, R8 ;  /* 0x000000082d107825 */ /* 0x000fc400078e0208 */
[----:B------:R-:W5:Y:S02]  /*1830*/  LDG.E.64 R24, desc[UR4][R24.64] ;  /* 0x0000000418187981 */ /* 0x000f64000c1e1b00 */
[----:B--2---:R-:W-:Y:S02]  /*1840*/  IMAD.WIDE R20, R0, 0x8, R12 ;  /* 0x0000000800147825 */ /* 0x004fe400078e020c */
[----:B------:R-:W5:Y:S02]  /*1850*/  LDG.E.64 R16, desc[UR4][R16.64] ;  /* 0x0000000410107981 */ /* 0x000f64000c1e1b00 */
[----:B------:R-:W-:Y:S02]  /*1860*/  IMAD.WIDE R12, R5, 0x8, R8 ;  /* 0x00000008050c7825 */ /* 0x000fe400078e0208 */
[----:B------:R-:W5:Y:S04]  /*1870*/  LDG.E.64 R20, desc[UR4][R20.64] ;  /* 0x0000000414147981 */ /* 0x000f68000c1e1b00 */
[----:B------:R-:W5:Y:S01]  /*1880*/  LDG.E.64 R12, desc[UR4][R12.64] ;  /* 0x000000040c0c7981 */ /* 0x000f62000c1e1b00 */
[----:B0-----:R-:W-:Y:S01]  /*1890*/  DADD R8, -RZ, |UR6| ;  /* 0x40000006ff087e29 */ /* 0x001fe20008000100 */
[----:B------:R-:W-:Y:S01]  /*18a0*/  MOV R5, 0x18f0 ;  /* 0x000018f000057802 */ /* 0x000fe20000000f00 */
[----:B------:R-:W-:-:S08]  /*18b0*/  DFMA R34, R34, R40, R6 ;  /* 0x000000282222722b */ /* 0x000fd00000000006 */
[----:B------:R-:W-:Y:S02]  /*18c0*/  IMAD.MOV.U32 R7, RZ, RZ, R8 ;  /* 0x000000ffff077224 */ /* 0x000fe400078e0008 */
[----:B------:R-:W-:-:S07]  /*18d0*/  IMAD.MOV.U32 R6, RZ, RZ, R9 ;  /* 0x000000ffff067224 */ /* 0x000fce00078e0009 */
        /* <DEDUP_REMOVED lines=18> */
.L_x_9:
[----:B------:R-:W-:Y:S01]  /*1a00*/  FSEL R47, R7, 1.875, P2 ;  /* 0x3ff00000072f7808 */ /* 0x000fe20001000000 */
[----:B------:R-:W-:Y:S01]  /*1a10*/  DADD R8, R12, R12 ;  /* 0x000000000c087229 */ /* 0x000fe2000000000c */
[----:B------:R-:W-:Y:S01]  /*1a20*/  FSEL R46, R6, RZ, P2 ;  /* 0x000000ff062e7208 */ /* 0x000fe20001000000 */
[----:B------:R-:W-:Y:S01]  /*1a30*/  IMAD.MOV.U32 R6, RZ, RZ, 0x1 ;  /* 0x00000001ff067424 */ /* 0x000fe200078e00ff */
[----:B------:R-:W0:Y:S01]  /*1a40*/  MUFU.RCP64H R7, R47 ;  /* 0x0000002f00077308 */ /* 0x000e220000001800 */
[----:B------:R-:W-:Y:S01]  /*1a50*/  DADD R40, R14, -R28 ;  /* 0x000000000e287229 */ /* 0x000fe2000000081c */
[----:B------:R-:W-:Y:S03]  /*1a60*/  BSSY.RECONVERGENT B1, `(.L_x_10) ;  /* 0x0000020000017945 */ /* 0x000fe60003800200 */
[----:B------:R-:W-:-:S04]  /*1a70*/  DADD R8, R30, -R8 ;  /* 0x000000001e087229 */ /* 0x000fc80000000808 */
[----:B------:R-:W-:-:S04]  /*1a80*/  DADD R40, R12, R40 ;  /* 0x000000000c287229 */ /* 0x000fc80000000028 */
        /* <DEDUP_REMOVED lines=22> */
[----:B------:R-:W-:Y:S01]  /*1bf0*/  MOV R6, R9 ;  /* 0x0000000900067202 */ /* 0x000fe20000000f00 */
[----:B------:R-:W-:Y:S01]  /*1c00*/  IMAD.MOV.U32 R9, RZ, RZ, R46 ;  /* 0x000000ffff097224 */ /* 0x000fe200078e002e */
[----:B------:R-:W-:Y:S01]  /*1c10*/  MOV R5, 0x1c40 ;  /* 0x00001c4000057802 */ /* 0x000fe20000000f00 */
[----:B------:R-:W-:-:S07]  /*1c20*/  IMAD.MOV.U32 R8, RZ, RZ, R47 ;  /* 0x000000ffff087224 */ /* 0x000fce00078e002f */
[----:B------:R-:W-:Y:S05]  /*1c30*/  CALL.REL.NOINC `($__internal_0_$__cuda_sm20_div_rn_f64_full) ;  /* 0x00000018002c7944 */ /* 0x000fea0003c00000 */
[----:B------:R-:W-:Y:S02]  /*1c40*/  IMAD.MOV.U32 R50, RZ, RZ, R7 ;  /* 0x000000ffff327224 */ /* 0x000fe400078e0007 */
[----:B------:R-:W-:-:S07]  /*1c50*/  IMAD.MOV.U32 R51, RZ, RZ, R6 ;  /* 0x000000ffff337224 */ /* 0x000fce00078e0006 */
.L_x_11:
[----:B------:R-:W-:Y:S05]  /*1c60*/  BSYNC.RECONVERGENT B1 ;  /* 0x0000000000017941 */ /* 0x000fea0003800200 */
.L_x_10:
        /* <DEDUP_REMOVED lines=29> */
.L_x_13:
[----:B------:R-:W-:Y:S05]  /*1e40*/  BSYNC.RECONVERGENT B1 ;  /* 0x0000000000017941 */ /* 0x000fea0003800200 */
.L_x_12:
        /* <DEDUP_REMOVED lines=35> */
.L_x_15:
[----:B------:R-:W-:Y:S05]  /*2080*/  BSYNC.RECONVERGENT B1 ;  /* 0x0000000000017941 */ /* 0x000fea0003800200 */
.L_x_14:
        /* <DEDUP_REMOVED lines=29> */
.L_x_17:
[----:B------:R-:W-:Y:S05]  /*2260*/  BSYNC.RECONVERGENT B1 ;  /* 0x0000000000017941 */ /* 0x000fea0003800200 */
.L_x_16:
[C---:B------:R-:W-:Y:S01]  /*2270*/  VIADD R8, R4.reuse, 0x1 ;  /* 0x0000000104087836 */ /* 0x040fe20000000000 */
[----:B------:R-:W0:Y:S01]  /*2280*/  LDCU.64 UR6, c[0x0][0x410] ;  /* 0x00008200ff0677ac */ /* 0x000e220008000a00 */
[C---:B------:R-:W-:Y:S02]  /*2290*/  VIADD R12, R4.reuse, 0xffffffff ;  /* 0xffffffff040c7836 */ /* 0x040fe40000000000 */
[C---:B------:R-:W-:Y:S02]  /*22a0*/  VIADD R10, R4.reuse, 0x2 ;  /* 0x00000002040a7836 */ /* 0x040fe40000000000 */
[----:B------:R-:W1:Y:S01]  /*22b0*/  I2F.F64.U32 R8, R8 ;  /* 0x0000000800087312 */ /* 0x000e620000201800 */
[----:B------:R-:W-:-:S07]  /*22c0*/  VIADD R4, R4, 0xfffffffe ;  /* 0xfffffffe04047836 */ /* 0x000fce0000000000 */
[----:B------:R-:W2:Y:S01]  /*22d0*/  I2F.F64 R12, R12 ;  /* 0x0000000c000c7312 */ /* 0x000ea20000201c00 */
[----:B-1----:R-:W-:-:S07]  /*22e0*/  DSETP.MAX.AND P2, P3, RZ, R8, PT ;  /* 0x00000008ff00722a */ /* 0x002fce0003b4f000 */
[----:B------:R-:W1:Y:S01]  /*22f0*/  I2F.F64.U32 R10, R10 ;  /* 0x0000000a000a7312 */ /* 0x000e620000201800 */
[----:B------:R-:W-:Y:S01]  /*2300*/  MOV R15, R8 ;  /* 0x00000008000f7202 */ /* 0x000fe20000000f00 */
[----:B------:R-:W-:Y:S01]  /*2310*/  IMAD.MOV.U32 R14, RZ, RZ, R9 ;  /* 0x000000ffff0e7224 */ /* 0x000fe200078e0009 */
[----:B------:R-:W-:Y:S01]  /*2320*/  CS2R R8, SRZ ;  /* 0x0000000000087805 */ /* 0x000fe2000001ff00 */
[----:B--2---:R-:W-:-:S04]  /*2330*/  DSETP.MAX.AND P4, P5, RZ, R12, PT ;  /* 0x0000000cff00722a */ /* 0x004fc80003d8f000 */
[----:B------:R-:W2:Y:S01]  /*2340*/  I2F.F64 R4, R4 ;  /* 0x0000000400047312 */ /* 0x000ea20000201c00 */
[----:B------:R-:W-:Y:S02]  /*2350*/  FSEL R9, R9, R14, P2 ;  /* 0x0000000e09097208 */ /* 0x000fe40001000000 */
[----:B------:R-:W-:Y:S02]  /*2360*/  SEL R8, R8, R15, P2 ;  /* 0x0000000f08087207 */ /* 0x000fe40001000000 */
[----:B------:R-:W-:Y:S01]  /*2370*/  @P3 LOP3.LUT R9, R14, 0x80000, RZ, 0xfc, !PT ;  /* 0x000800000e093812 */ /* 0x000fe200078efcff */
[----:B-1----:R-:W-:Y:S01]  /*2380*/  DSETP.MAX.AND P1, P0, RZ, R10, PT ;  /* 0x0000000aff00722a */ /* 0x002fe2000382f000 */
[----:B------:R-:W-:Y:S02]  /*2390*/  IMAD.MOV.U32 R17, RZ, RZ, R10 ;  /* 0x000000ffff117224 */ /* 0x000fe400078e000a */
[----:B------:R-:W-:Y:S02]  /*23a0*/  IMAD.MOV.U32 R10, RZ, RZ, RZ ;  /* 0x000000ffff0a7224 */ /* 0x000fe400078e00ff */
[----:B------:R-:W-:Y:S01]  /*23b0*/  DSETP.GT.AND P2, PT, R8, R32, PT ;  /* 0x000000200800722a */ /* 0x000fe20003f44000 */
[----:B------:R-:W-:-:S02]  /*23c0*/  IMAD.MOV.U32 R19, RZ, RZ, R11 ;  /* 0x000000ffff137224 */ /* 0x000fc400078e000b */
[----:B------:R-:W-:Y:S01]  /*23d0*/  IMAD.MOV.U32 R11, RZ, RZ, R12 ;  /* 0x000000ffff0b7224 */ /* 0x000fe200078e000c */
[C---:B------:R-:W-:Y:S01]  /*23e0*/  FSEL R21, R10.reuse, R13, P4 ;  /* 0x0000000d0a157208 */ /* 0x040fe20002000000 */
[----:B--2---:R-:W-:Y:S01]  /*23f0*/  IMAD.MOV.U32 R37, RZ, RZ, R4 ;  /* 0x000000ffff257224 */ /* 0x004fe200078e0004 */
[----:B------:R-:W-:Y:S01]  /*2400*/  @P5 LOP3.LUT R21, R13, 0x80000, RZ, 0xfc, !PT ;  /* 0x000800000d155812 */ /* 0x000fe200078efcff */
[----:B------:R-:W-:Y:S01]  /*2410*/  IMAD.MOV.U32 R14, RZ, RZ, R5 ;  /* 0x000000ffff0e7224 */ /* 0x000fe200078e0005 */
[----:B------:R-:W-:Y:S01]  /*2420*/  SEL R10, R10, R11, P4 ;  /* 0x0000000b0a0a7207 */ /* 0x000fe20002000000 */
[----:B------:R-:W-:Y:S01]  /*2430*/  DSETP.MAX.AND P4, P5, RZ, R4, PT ;  /* 0x00000004ff00722a */ /* 0x000fe20003d8f000 */
[----:B------:R-:W-:Y:S01]  /*2440*/  FSEL R12, R32, R8, P2 ;  /* 0x00000008200c7208 */ /* 0x000fe20001000000 */
[----:B------:R-:W-:Y:S01]  /*2450*/  IMAD.MOV.U32 R11, RZ, RZ, R21 ;  /* 0x000000ffff0b7224 */ /* 0x000fe200078e0015 */
[----:B------:R-:W-:Y:S01]  /*2460*/  FSEL R13, R33, R9, P2 ;  /* 0x00000009210d7208 */ /* 0x000fe20001000000 */
[----:B------:R-:W-:Y:S01]  /*2470*/  IMAD.MOV.U32 R4, RZ, RZ, RZ ;  /* 0x000000ffff047224 */ /* 0x000fe200078e00ff */
[----:B------:R-:W-:Y:S01]  /*2480*/  CS2R R8, SRZ ;  /* 0x0000000000087805 */ /* 0x000fe2000001ff00 */
[----:B------:R-:W1:Y:S01]  /*2490*/  LDC.64 R20, c[0x0][0x3d0] ;  /* 0x0000f400ff147b82 */ /* 0x000e620000000a00 */
[----:B------:R-:W0:Y:S01]  /*24a0*/  F2I.F64.TRUNC R12, R12 ;  /* 0x0000000c000c7311 */ /* 0x000e22000030d100 */
[----:B------:R-:W-:Y:S01]  /*24b0*/  DSETP.GT.AND P3, PT, R10, R32, PT ;  /* 0x000000200a00722a */ /* 0x000fe20003f64000 */
[----:B------:R-:W-:-:S02]  /*24c0*/  FSEL R15, R4, R19, P1 ;  /* 0x00000013040f7208 */ /* 0x000fc40000800000 */
[----:B------:R-:W-:Y:S02]  /*24d0*/  @P0 LOP3.LUT R15, R19, 0x80000, RZ, 0xfc, !PT ;  /* 0x00080000130f0812 */ /* 0x000fe400078efcff */
[----:B------:R-:W-:Y:S01]  /*24e0*/  SEL R8, R8, R17, P1 ;  /* 0x0000001108087207 */ /* 0x000fe20000800000 */
[----:B------:R-:W2:Y:S01]  /*24f0*/  LDC.64 R4, c[0x0][0x390] ;  /* 0x0000e400ff047b82 */ /* 0x000ea20000000a00 */
[----:B------:R-:W-:Y:S02]  /*2500*/  FSEL R17, R33, R11, P3 ;  /* 0x0000000b21117208 */ /* 0x000fe40001800000 */
[----:B------:R-:W-:Y:S01]  /*2510*/  FSEL R11, R9, R14, P4 ;  /* 0x0000000e090b7208 */ /* 0x000fe20002000000 */
[----:B------:R-:W-:Y:S01]  /*2520*/  IMAD.MOV.U32 R9, RZ, RZ, R15 ;  /* 0x000000ffff097224 */ /* 0x000fe200078e000f */
[----:B------:R-:W-:Y:S01]  /*2530*/  FSEL R16, R32, R10, P3 ;  /* 0x0000000a20107208 */ /* 0x000fe20001800000 */
[----:B------:R-:W-:Y:S01]  /*2540*/  IMAD.MOV.U32 R10, RZ, RZ, RZ ;  /* 0x000000ffff0a7224 */ /* 0x000fe200078e00ff */
[----:B------:R-:W-:-:S03]  /*2550*/  @P5 LOP3.LUT R11, R14, 0x80000, RZ, 0xfc, !PT ;  /* 0x000800000e0b5812 */ /* 0x000fc600078efcff */
[----:B------:R-:W-:Y:S01]  /*2560*/  DSETP.GT.AND P0, PT, R8, R32, PT ;  /* 0x000000200800722a */ /* 0x000fe20003f04000 */
[----:B------:R-:W3:Y:S01]  /*2570*/  F2I.F64.TRUNC R16, R16 ;  /* 0x0000001000107311 */ /* 0x000ee2000030d100 */
[----:B------:R-:W-:-:S04]  /*2580*/  SEL R10, R10, R37, P4 ;  /* 0x000000250a0a7207 */ /* 0x000fc80002000000 */
[----:B------:R-:W-:Y:S02]  /*2590*/  FSEL R14, R32, R8, P0 ;  /* 0x00000008200e7208 */ /* 0x000fe40000000000 */
[----:B------:R-:W-:Y:S01]  /*25a0*/  FSEL R15, R33, R9, P0 ;  /* 0x00000009210f7208 */ /* 0x000fe20000000000 */
[--C-:B0-----:R-:W-:Y:S01]  /*25b0*/  IMAD R9, R12, UR7, R3.reuse ;  /* 0x000000070c097c24 */ /* 0x101fe2000f8e0203 */
[----:B------:R-:W-:Y:S02]  /*25c0*/  DSETP.GT.AND P0, PT, R10, R32, PT ;  /* 0x000000200a00722a */ /* 0x000fe40003f04000 */
[----:B------:R-:W0:Y:S01]  /*25d0*/  F2I.F64.TRUNC R14, R14 ;  /* 0x0000000e000e7311 */ /* 0x000e22000030d100 */
[----:B------:R-:W-:Y:S02]  /*25e0*/  IMAD R9, R9, UR6, R2 ;  /* 0x0000000609097c24 */ /* 0x000fe4000f8e0202 */
[----:B---3--:R-:W-:Y:S01]  /*25f0*/  IMAD R19, R16, UR7, R3 ;  /* 0x0000000710137c24 */ /* 0x008fe2000f8e0203 */
[----:B------:R-:W-:Y:S01]  /*2600*/  FSEL R10, R32, R10, P0 ;  /* 0x0000000a200a7208 */ /* 0x000fe20000000000 */
[----:B--2---:R-:W-:Y:S01]  /*2610*/  IMAD.WIDE R12, R9, 0x8, R4 ;  /* 0x00000008090c7825 */ /* 0x004fe200078e0204 */
[----:B------:R-:W-:Y:S01]  /*2620*/  FSEL R11, R33, R11, P0 ;  /* 0x0000000b210b7208 */ /* 0x000fe20000000000 */
[----:B------:R-:W2:Y:S02]  /*2630*/  LDC.64 R16, c[0x0][0x408] ;  /* 0x00010200ff107b82 */ /* 0x000ea40000000a00 */
[----:B------:R-:W-:Y:S01]  /*2640*/  IMAD R19, R19, UR6, R2 ;  /* 0x0000000613137c24 */ /* 0x000fe2000f8e0202 */
[----:B------:R3:W4:Y:S01]  /*2650*/  F2I.F64.TRUNC R32, R10 ;  /* 0x0000000a00207311 */ /* 0x000722000030d100 */
[----:B------:R-:W2:Y:S01]  /*2660*/  LDG.E.64 R12, desc[UR4][R12.64] ;  /* 0x000000040c0c7981 */ /* 0x000ea2000c1e1b00 */
[----:B0-----:R-:W-:-:S03]  /*2670*/  IMAD R33, R14, UR7, R3 ;  /* 0x000000070e217c24 */ /* 0x001fc6000f8e0203 */
[----:B------:R-:W0:Y:S01]  /*2680*/  LDC.64 R8, c[0x0][0x3d8] ;  /* 0x0000f600ff087b82 */ /* 0x000e220000000a00 */
[----:B------:R-:W-:-:S04]  /*2690*/  IMAD.WIDE R14, R19, 0x8, R4 ;  /* 0x00000008130e7825 */ /* 0x000fc800078e0204 */
[----:B------:R-:W-:Y:S02]  /*26a0*/  IMAD R33, R33, UR6, R2 ;  /* 0x0000000621217c24 */ /* 0x000fe4000f8e0202 */
[----:B------:R-:W2:Y:S01]  /*26b0*/  LDG.E.64 R14, desc[UR4][R14.64] ;  /* 0x000000040e0e7981 */ /* 0x000ea2000c1e1b00 */
[----:B------:R-:W0:Y:S01]  /*26c0*/  LDC.64 R18, c[0x0][0x400] ;  /* 0x00010000ff127b82 */ /* 0x000e220000000a00 */
[----:B---3--:R-:W-:-:S04]  /*26d0*/  IMAD.WIDE R10, R33, 0x8, R4 ;  /* 0x00000008210a7825 */ /* 0x008fc800078e0204 */
[----:B----4-:R-:W-:Y:S02]  /*26e0*/  IMAD R3, R32, UR7, R3 ;  /* 0x0000000720037c24 */ /* 0x010fe4000f8e0203 */
[----:B------:R-:W3:Y:S02]  /*26f0*/  LDG.E.64 R10, desc[UR4][R10.64] ;  /* 0x000000040a0a7981 */ /* 0x000ee4000c1e1b00 */
[----:B------:R-:W-:Y:S01]  /*2700*/  IMAD R33, R3, UR6, R2 ;  /* 0x0000000603217c24 */ /* 0x000fe2000f8e0202 */
[----:B------:R-:W4:Y:S01]  /*2710*/  LDCU.64 UR6, c[0x0][0x430] ;  /* 0x00008600ff0677ac */ /* 0x000f220008000a00 */
[----:B-1----:R-:W-:-:S04]  /*2720*/  IMAD.WIDE R20, R0, 0x8, R20 ;  /* 0x0000000800147825 */ /* 0x002fc800078e0214 */
[C---:B--2---:R-:W-:Y:S02]  /*2730*/  IMAD.WIDE R2, R0.reuse, 0x8, R16 ;  /* 0x0000000800027825 */ /* 0x044fe400078e0210 */
[----:B------:R-:W5:Y:S02]  /*2740*/  LDG.E.64 R20, desc[UR4][R20.64] ;  /* 0x0000000414147981 */ /* 0x000f64000c1e1b00 */
[----:B------:R-:W-:Y:S02]  /*2750*/  IMAD.WIDE R32, R33, 0x8, R4 ;  /* 0x0000000821207825 */ /* 0x000fe400078e0204 */
[----:B------:R-:W5:Y:S02]  /*2760*/  LDG.E.64 R2, desc[UR4][R2.64] ;  /* 0x0000000402027981 */ /* 0x000f64000c1e1b00 */
[C---:B0-----:R-:W-:Y:S02]  /*2770*/  IMAD.WIDE R8, R0.reuse, 0x8, R8 ;  /* 0x0000000800087825 */ /* 0x041fe400078e0208 */
[----:B------:R-:W5:Y:S02]  /*2780*/  LDG.E.64 R32, desc[UR4][R32.64] ;  /* 0x0000000420207981 */ /* 0x000f64000c1e1b00 */
[----:B------:R-:W-:-:S02]  /*2790*/  IMAD.WIDE R36, R0, 0x8, R18 ;  /* 0x0000000800247825 */ /* 0x000fc400078e0212 */
[----:B------:R0:W5:Y:S04]  /*27a0*/  LDG.E.64 R18, desc[UR4][R8.64] ;  /* 0x0000000408127981 */ /* 0x000168000c1e1b00 */
[----:B------:R0:W5:Y:S01]  /*27b0*/  LDG.E.64 R16, desc[UR4][R36.64] ;  /* 0x0000000424107981 */ /* 0x000162000c1e1b00 */
[----:B------:R-:W-:Y:S02]  /*27c0*/  DFMA R22, R22, R40, R6 ;  /* 0x000000281616722b */ /* 0x000fe40000000006 */
[----:B------:R-:W-:-:S08]  /*27d0*/  DADD R4, R12, R12 ;  /* 0x000000000c047229 */ /* 0x000fd0000000000c */
[----:B------:R-:W-:Y:S02]  /*27e0*/  DADD R4, R30, -R4 ;  /* 0x000000001e047229 */ /* 0x000fe40000000804 */
[----:B------:R-:W-:-:S06]  /*27f0*/  DADD R28, R14, -R28 ;  /* 0x000000000e1c7229 */ /* 0x000fcc000000081c */
[----:B---3--:R-:W-:Y:S02]  /*2800*/  DADD R10, R10, R4 ;  /* 0x000000000a0a7229 */ /* 0x008fe40000000004 */
[----:B----4-:R-:W-:Y:S02]  /*2810*/  DADD R4, -RZ, |UR6| ;  /* 0x40000006ff047e29 */ /* 0x010fe40008000100 */
[----:B------:R-:W-:-:S08]  /*2820*/  DADD R28, R12, R28 ;  /* 0x000000000c1c7229 */ /* 0x000fd0000000001c */
[----:B------:R-:W-:Y:S01]  /*2830*/  DMUL R52, R28, R10 ;  /* 0x0000000a1c347228 */ /* 0x000fe20000000000 */
[----:B------:R-:W-:Y:S01]  /*2840*/  MOV R6, R5 ;  /* 0x0000000500067202 */ /* 0x000fe20000000f00 */
[----:B------:R-:W-:Y:S01]  /*2850*/  IMAD.MOV.U32 R7, RZ, RZ, R4 ;  /* 0x000000ffff077224 */ /* 0x000fe200078e0004 */
[----:B0-----:R-:W-:-:S08]  /*2860*/  MOV R5, 0x2880 ;  /* 0x0000288000057802 */ /* 0x001fd00000000f00 */
        /* <DEDUP_REMOVED lines=18> */
.L_x_18:
[----:B------:R-:W-:Y:S01]  /*2990*/  FSEL R41, R7, 1.875, P2 ;  /* 0x3ff0000007297808 */ /* 0x000fe20001000000 */
[----:B------:R-:W-:Y:S01]  /*29a0*/  IMAD.MOV.U32 R4, RZ, RZ, 0x1 ;  /* 0x00000001ff047424 */ /* 0x000fe200078e00ff */
[----:B------:R-:W-:Y:S01]  /*29b0*/  FSEL R40, R6, RZ, P2 ;  /* 0x000000ff06287208 */ /* 0x000fe20001000000 */
[----:B------:R-:W-:Y:S01]  /*29c0*/  DSETP.GEU.AND P0, PT, |R28|, |R10|, PT ;  /* 0x4000000a1c00722a */ /* 0x000fe20003f0e200 */
[----:B------:R-:W0:Y:S01]  /*29d0*/  MUFU.RCP64H R5, R41 ;  /* 0x0000002900057308 */ /* 0x000e220000001800 */
[----:B------:R-:W-:Y:S04]  /*29e0*/  BSSY.RECONVERGENT B1, `(.L_x_19) ;  /* 0x000001b000017945 */ /* 0x000fe80003800200 */
[----:B------:R-:W-:Y:S02]  /*29f0*/  FSEL R8, R28, R10, !P0 ;  /* 0x0000000a1c087208 */ /* 0x000fe40004000000 */
[----:B------:R-:W-:Y:S01]  /*2a00*/  FSEL R9, R29, R11, !P0 ;  /* 0x0000000b1d097208 */ /* 0x000fe20004000000 */
[----:B------:R-:W-:-:S02]  /*2a10*/  DSETP.GEU.AND P0, PT, R52, RZ, PT ;  /* 0x000000ff3400722a */ /* 0x000fc40003f0e000 */
[----:B0-----:R-:W-:-:S08]  /*2a20*/  DFMA R6, -R40, R4, 1 ;  /* 0x3ff000002806742b */ /* 0x001fd00000000104 */
[----:B------:R-:W-:-:S08]  /*2a30*/  DFMA R6, R6, R6, R6 ;  /* 0x000000060606722b */ /* 0x000fd00000000006 */
[----:B------:R-:W-:Y:S02]  /*2a40*/  DFMA R6, R4, R6, R4 ;  /* 0x000000060406722b */ /* 0x000fe40000000004 */
[----:B------:R-:W-:-:S06]  /*2a50*/  DMUL R4, R8, 0.5 ;  /* 0x3fe0000008047828 */ /* 0x000fcc0000000000 */
[----:B------:R-:W-:-:S04]  /*2a60*/  DFMA R8, -R40, R6, 1 ;  /* 0x3ff000002808742b */ /* 0x000fc80000000106 */
[----:B------:R-:W-:Y:S02]  /*2a70*/  FSEL R10, R4, RZ, P0 ;  /* 0x000000ff040a7208 */ /* 0x000fe40000000000 */
[----:B------:R-:W-:Y:S02]  /*2a80*/  FSEL R11, R5, RZ, P0 ;  /* 0x000000ff050b7208 */ /* 0x000fe40000000000 */
[----:B------:R-:W-:Y:S02]  /*2a90*/  DFMA R8, R6, R8, R6 ;  /* 0x000000080608722b */ /* 0x000fe40000000006 */
[----:B------:R-:W-:-:S06]  /*2aa0*/  FSETP.GEU.AND P1, PT, |R11|, 6.5827683646048100446e-37, PT ;  /* 0x036000000b00780b */ /* 0x000fcc0003f2e200 */
        /* <DEDUP_REMOVED lines=14> */
.L_x_20:
[----:B------:R-:W-:Y:S05]  /*2b90*/  BSYNC.RECONVERGENT B1 ;  /* 0x0000000000017941 */ /* 0x000fea0003800200 */
.L_x_19:
[----:B------:R-:W0:Y:S01]  /*2ba0*/  MUFU.RCP64H R5, R21 ;  /* 0x0000001500057308 */ /* 0x000e220000001800 */
[----:B------:R-:W-:Y:S01]  /*2bb0*/  IMAD.MOV.U32 R4, RZ, RZ, 0x1 ;  /* 0x00000001ff047424 */ /* 0x000fe200078e00ff */
[----:B------:R-:W1:Y:S01]  /*2bc0*/  LDCU.64 UR6, c[0x0][0x430] ;  /* 0x00008600ff0677ac */ /* 0x000e620008000a00 */
[----:B------:R-:W-:Y:S04]  /*2bd0*/  BSSY.RECONVERGENT B1, `(.L_x_21) ;  /* 0x0000019000017945 */ /* 0x000fe80003800200 */
[C---:B0-----:R-:W-:Y:S02]  /*2be0*/  DFMA R6, -R20.reuse, R4, 1 ;  /* 0x3ff000001406742b */ /* 0x041fe40000000104 */
[----:B-1----:R-:W-:-:S06]  /*2bf0*/  DSETP.NEU.AND P0, PT, R20, UR6, PT ;  /* 0x0000000614007e2a */ /* 0x002fcc000bf0d000 */
[----:B------:R-:W-:Y:S01]  /*2c00*/  DFMA R6, R6, R6, R6 ;  /* 0x000000060606722b */ /* 0x000fe20000000006 */
[----:B------:R-:W-:Y:S02]  /*2c10*/  FSEL R8, R12, R16, !P0 ;  /* 0x000000100c087208 */ /* 0x000fe40004000000 */
[----:B------:R-:W-:-:S05]  /*2c20*/  FSEL R9, R13, R17, !P0 ;  /* 0x000000110d097208 */ /* 0x000fca0004000000 */
[----:B------:R-:W-:Y:S02]  /*2c30*/  DFMA R6, R4, R6, R4 ;  /* 0x000000060406722b */ /* 0x000fe40000000004 */
[----:B------:R-:W-:-:S06]  /*2c40*/  DADD R8, -R30, R8 ;  /* 0x000000001e087229 */ /* 0x000fcc0000000108 */
[----:B------:R-:W-:-:S04]  /*2c50*/  DFMA R4, -R20, R6, 1 ;  /* 0x3ff000001404742b */ /* 0x000fc80000000106 */
[----:B------:R-:W-:-:S04]  /*2c60*/  FSETP.GEU.AND P1, PT, |R9|, 6.5827683646048100446e-37, PT ;  /* 0x036000000900780b */ /* 0x000fc80003f2e200 */
[----:B------:R-:W-:-:S08]  /*2c70*/  DFMA R4, R6, R4, R6 ;  /* 0x000000040604722b */ /* 0x000fd00000000006 */
        /* <DEDUP_REMOVED lines=8> */
[----:B------:R-:W-:Y:S01]  /*2d00*/  IMAD.MOV.U32 R6, RZ, RZ, R9 ;  /* 0x000000ffff067224 */ /* 0x000fe200078e0009 */
[----:B------:R-:W-:Y:S01]  /*2d10*/  MOV R9, R20 ;  /* 0x0000001400097202 */ /* 0x000fe20000000f00 */
[----:B------:R-:W-:-:S07]  /*2d20*/  IMAD.MOV.U32 R8, RZ, RZ, R21 ;  /* 0x000000ffff087224 */ /* 0x000fce00078e0015 */
[----:B------:R-:W-:Y:S05]  /*2d30*/  CALL.REL.NOINC `($__internal_0_$__cuda_sm20_div_rn_f64_full) ;  /* 0x0000000400ec7944 */ /* 0x000fea0003c00000 */
[----:B------:R-:W-:Y:S02]  /*2d40*/  IMAD.MOV.U32 R4, RZ, RZ, R7 ;  /* 0x000000ffff047224 */ /* 0x000fe400078e0007 */
[----:B------:R-:W-:-:S07]  /*2d50*/  IMAD.MOV.U32 R5, RZ, RZ, R6 ;  /* 0x000000ffff057224 */ /* 0x000fce00078e0006 */
.L_x_22:
[----:B------:R-:W-:Y:S05]  /*2d60*/  BSYNC.RECONVERGENT B1 ;  /* 0x0000000000017941 */ /* 0x000fea0003800200 */
.L_x_21:
        /* <DEDUP_REMOVED lines=35> */
.L_x_24:
[----:B------:R-:W-:Y:S05]  /*2fa0*/  BSYNC.RECONVERGENT B1 ;  /* 0x0000000000017941 */ /* 0x000fea0003800200 */
.L_x_23:
        /* <DEDUP_REMOVED lines=10> */
[----:B------:R-:W-:-:S06]  /*3050*/  DADD R30, R30, -R2 ;  /* 0x000000001e1e7229 */ /* 0x000fcc0000000802 */
        /* <DEDUP_REMOVED lines=17> */
.L_x_26:
[----:B------:R-:W-:Y:S05]  /*3170*/  BSYNC.RECONVERGENT B1 ;  /* 0x0000000000017941 */ /* 0x000fea0003800200 */
.L_x_25:
[----:B------:R-:W0:Y:S08]  /*3180*/  LDC.64 R10, c[0x0][0x398] ;  /* 0x0000e600ff0a7b82 */ /* 0x000e300000000a00 */
[----:B------:R-:W1:Y:S08]  /*3190*/  LDC.64 R8, c[0x0][0x3a0] ;  /* 0x0000e800ff087b82 */ /* 0x000e700000000a00 */
[----:B------:R-:W2:Y:S01]  /*31a0*/  LDC.64 R6, c[0x0][0x3a8] ;  /* 0x0000ea00ff067b82 */ /* 0x000ea20000000a00 */
[----:B0-----:R-:W-:-:S07]  /*31b0*/  IMAD.WIDE R10, R0, 0x8, R10 ;  /* 0x00000008000a7825 */ /* 0x001fce00078e020a */
[----:B------:R-:W0:Y:S01]  /*31c0*/  LDC.64 R4, c[0x0][0x388] ;  /* 0x0000e200ff047b82 */ /* 0x000e220000000a00 */
[----:B------:R-:W3:Y:S01]  /*31d0*/  LDG.E.64 R10, desc[UR4][R10.64] ;  /* 0x000000040a0a7981 */ /* 0x000ee2000c1e1b00 */
[----:B-1----:R-:W-:-:S06]  /*31e0*/  IMAD.WIDE R8, R0, 0x8, R8 ;  /* 0x0000000800087825 */ /* 0x002fcc00078e0208 */
[----:B------:R-:W4:Y:S01]  /*31f0*/  LDG.E.64 R8, desc[UR4][R8.64] ;  /* 0x0000000408087981 */ /* 0x000f22000c1e1b00 */
[----:B--2---:R-:W-:-:S06]  /*3200*/  IMAD.WIDE R6, R0, 0x8, R6 ;  /* 0x0000000800067825 */ /* 0x004fcc00078e0206 */
[----:B------:R-:W2:Y:S01]  /*3210*/  LDG.E.64 R6, desc[UR4][R6.64] ;  /* 0x0000000406067981 */ /* 0x000ea2000c1e1b00 */
[----:B0-----:R-:W-:-:S06]  /*3220*/  IMAD.WIDE R4, R0, 0x8, R4 ;  /* 0x0000000800047825 */ /* 0x001fcc00078e0204 */
[----:B------:R-:W5:Y:S01]  /*3230*/  LDG.E.64 R4, desc[UR4][R4.64] ;  /* 0x0000000404047981 */ /* 0x000f62000c1e1b00 */
[----:B------:R-:W-:Y:S01]  /*3240*/  IMAD.MOV.U32 R14, RZ, RZ, RZ ;  /* 0x000000ffff0e7224 */ /* 0x000fe200078e00ff */
[----:B------:R-:W-:Y:S02]  /*3250*/  DFMA R2, R18, R12, R2 ;  /* 0x0000000c1202722b */ /* 0x000fe40000000002 */
[----:B---3--:R-:W-:Y:S01]  /*3260*/  DSETP.MAX.AND P0, P1, RZ, R10, PT ;  /* 0x0000000aff00722a */ /* 0x008fe2000390f000 */
[----:B------:R-:W-:Y:S02]  /*3270*/  IMAD.MOV.U32 R17, RZ, RZ, R11 ;  /* 0x000000ffff117224 */ /* 0x000fe400078e000b */
[----:B------:R-:W-:-:S03]  /*3280*/  IMAD.MOV.U32 R15, RZ, RZ, R10 ;  /* 0x000000ffff0f7224 */ /* 0x000fc600078e000a */
[C---:B------:R-:W-:Y:S02]  /*3290*/  FSEL R29, R14.reuse, R17, P0 ;  /* 0x000000110e1d7208 */ /* 0x040fe40000000000 */
[----:B------:R-:W-:Y:S01]  /*32a0*/  SEL R14, R14, R15, P0 ;  /* 0x0000000f0e0e7207 */ /* 0x000fe20000000000 */
[----:B------:R-:W-:Y:S01]  /*32b0*/  DSETP.GT.AND P0, PT, R10, RZ, PT ;  /* 0x000000ff0a00722a */ /* 0x000fe20003f04000 */
[----:B----4-:R-:W-:-:S04]  /*32c0*/  IMAD.MOV.U32 R13, RZ, RZ, R8 ;  /* 0x000000ffff0d7224 */ /* 0x010fc800078e0008 */
[----:B------:R-:W-:Y:S01]  /*32d0*/  @P1 LOP3.LUT R29, R17, 0x80000, RZ, 0xfc, !PT ;  /* 0x00080000111d1812 */ /* 0x000fe200078efcff */
[----:B------:R-:W-:Y:S01]  /*32e0*/  DSETP.MAX.AND P1, P2, RZ, R8, PT ;  /* 0x00000008ff00722a */ /* 0x000fe20003a2f000 */
[----:B------:R-:W-:Y:S02]  /*32f0*/  FSEL R10, R10, RZ, !P0 ;  /* 0x000000ff0a0a7208 */ /* 0x000fe40004000000 */
[----:B------:R-:W-:Y:S01]  /*3300*/  FSEL R11, R11, RZ, !P0 ;  /* 0x000000ff0b0b7208 */ /* 0x000fe20004000000 */
[----:B------:R-:W-:Y:S01]  /*3310*/  IMAD.MOV.U32 R15, RZ, RZ, R29 ;  /* 0x000000ffff0f7224 */ /* 0x000fe200078e001d */
[----:B------:R-:W-:-:S05]  /*3320*/  DSETP.GT.AND P0, PT, R8, RZ, PT ;  /* 0x000000ff0800722a */ /* 0x000fca0003f04000 */
[----:B------:R-:W-:-:S08]  /*3330*/  DMUL R34, R34, R14 ;  /* 0x0000000e22227228 */ /* 0x000fd00000000000 */
[----:B------:R-:W-:Y:S01]  /*3340*/  DFMA R26, R26, R10, R34 ;  /* 0x0000000a1a1a722b */ /* 0x000fe20000000022 */
[----:B------:R-:W-:Y:S01]  /*3350*/  FSEL R10, R8, RZ, !P0 ;  /* 0x000000ff080a7208 */ /* 0x000fe20004000000 */
[----:B------:R-:W-:Y:S01]  /*3360*/  IMAD.MOV.U32 R8, RZ, RZ, RZ ;  /* 0x000000ffff087224 */ /* 0x000fe200078e00ff */
[----:B------:R-:W-:Y:S01]  /*3370*/  FSEL R11, R9, RZ, !P0 ;  /* 0x000000ff090b7208 */ /* 0x000fe20004000000 */
[----:B--2---:R-:W-:-:S03]  /*3380*/  DSETP.GT.AND P0, PT, R6, RZ, PT ;  /* 0x000000ff0600722a */ /* 0x004fc60003f04000 */
[C---:B------:R-:W-:Y:S02]  /*3390*/  FSEL R15, R8.reuse, R9, P1 ;  /* 0x00000009080f7208 */ /* 0x040fe40000800000 */
[----:B------:R-:W-:Y:S01]  /*33a0*/  @P2 LOP3.LUT R15, R9, 0x80000, RZ, 0xfc, !PT ;  /* 0x00080000090f2812 */ /* 0x000fe200078efcff */
[----:B------:R-:W-:Y:S01]  /*33b0*/  DFMA R24, R24, R10, R26 ;  /* 0x0000000a1818722b */ /* 0x000fe2000000001a */
[----:B------:R-:W-:Y:S01]  /*33c0*/  SEL R8, R8, R13, P1 ;  /* 0x0000000d08087207 */ /* 0x000fe20000800000 */
[----:B------:R-:W-:Y:S01]  /*33d0*/  DSETP.MAX.AND P1, P2, RZ, R6, PT ;  /* 0x00000006ff00722a */ /* 0x000fe20003a2f000 */
[----:B------:R-:W-:Y:S01]  /*33e0*/  IMAD.MOV.U32 R13, RZ, RZ, R6 ;  /* 0x000000ffff0d7224 */ /* 0x000fe200078e0006 */
[----:B------:R-:W0:Y:S01]  /*33f0*/  LDC.64 R10, c[0x0][0x380] ;  /* 0x0000e000ff0a7b82 */ /* 0x000e220000000a00 */
[----:B------:R-:W-:-:S06]  /*3400*/  IMAD.MOV.U32 R9, RZ, RZ, R15 ;  /* 0x000000ffff097224 */ /* 0x000fcc00078e000f */
[----:B------:R-:W-:Y:S01]  /*3410*/  DFMA R22, R22, R8, R24 ;  /* 0x000000081616722b */ /* 0x000fe20000000018 */
[----:B------:R-:W-:Y:S02]  /*3420*/  FSEL R8, R6, RZ, !P0 ;  /* 0x000000ff06087208 */ /* 0x000fe40004000000 */
[----:B------:R-:W-:Y:S02]  /*3430*/  MOV R6, RZ ;  /* 0x000000ff00067202 */ /* 0x000fe40000000f00 */
[C---:B------:R-:W-:Y:S02]  /*3440*/  FSEL R9, R7.reuse, RZ, !P0 ;  /* 0x000000ff07097208 */ /* 0x040fe40004000000 */
[C---:B------:R-:W-:Y:S02]  /*3450*/  FSEL R15, R6.reuse, R7, P1 ;  /* 0x00000007060f7208 */ /* 0x040fe40000800000 */
[----:B------:R-:W-:Y:S02]  /*3460*/  @P2 LOP3.LUT R15, R7, 0x80000, RZ, 0xfc, !PT ;  /* 0x00080000070f2812 */ /* 0x000fe400078efcff */
[----:B------:R-:W-:Y:S01]  /*3470*/  DFMA R20, R20, R8, R22 ;  /* 0x000000081414722b */ /* 0x000fe20000000016 */
[----:B------:R-:W-:-:S02]  /*3480*/  SEL R6, R6, R13, P1 ;  /* 0x0000000d06067207 */ /* 0x000fc40000800000 */
[----:B------:R-:W-:-:S06]  /*3490*/  IMAD.MOV.U32 R7, RZ, RZ, R15 ;  /* 0x000000ffff077224 */ /* 0x000fcc00078e000f */
[----:B------:R-:W-:-:S08]  /*34a0*/  DFMA R2, R2, R6, R20 ;  /* 0x000000060202722b */ /* 0x000fd00000000014 */
[----:B-----5:R-:W-:Y:S01]  /*34b0*/  DMUL R2, R2, R4 ;  /* 0x0000000402027228 */ /* 0x020fe20000000000 */
[----:B0-----:R-:W-:-:S06]  /*34c0*/  IMAD.WIDE R4, R0, 0x8, R10 ;  /* 0x0000000800047825 */ /* 0x001fcc00078e020a */
[----:B------:R-:W-:Y:S01]  /*34d0*/  STG.E.64 desc[UR4][R4.64], R2 ;  /* 0x0000000204007986 */ /* 0x000fe2000c101b04 */
[----:B------:R-:W-:Y:S05]  /*34e0*/  EXIT ;  /* 0x000000000000794d */ /* 0x000fea0003800000 */
        .weak           $__internal_0_$__cuda_sm20_div_rn_f64_full
        .type           $__internal_0_$__cuda_sm20_div_rn_f64_full,@function
        .size           $__internal_0_$__cuda_sm20_div_rn_f64_full,($_Z11extend_stepPdPKdS1_S1_S1_S1_S1_S1_S1_S1_S1_S1_S1_S1_S1_S1_S1_S1_iiidddi$__internal_accurate_pow - $__internal_0_$__cuda_sm20_div_rn_f64_full)
$__internal_0_$__cuda_sm20_div_rn_f64_full:
[----:B------:R-:W-:Y:S01]  /*34f0*/  IMAD.MOV.U32 R43, RZ, RZ, R6 ;  /* 0x000000ffff2b7224 */ /* 0x000fe200078e0006 */
[C---:B------:R-:W-:Y:S01]  /*3500*/  FSETP.GEU.AND P0, PT, |R8|.reuse, 1.469367938527859385e-39, PT ;  /* 0x001000000800780b */ /* 0x040fe20003f0e200 */
[----:B------:R-:W-:Y:S01]  /*3510*/  IMAD.MOV.U32 R37, RZ, RZ, R8 ;  /* 0x000000ffff257224 */ /* 0x000fe200078e0008 */
[----:B------:R-:W-:Y:S01]  /*3520*/  LOP3.LUT R6, R8, 0x800fffff, RZ, 0xc0, !PT ;  /* 0x800fffff08067812 */ /* 0x000fe200078ec0ff */
[----:B------:R-:W-:Y:S01]  /*3530*/  IMAD.MOV.U32 R36, RZ, RZ, R9 ;  /* 0x000000ffff247224 */ /* 0x000fe200078e0009 */
[C---:B------:R-:W-:Y:S01]  /*3540*/  FSETP.GEU.AND P2, PT, |R43|.reuse, 1.469367938527859385e-39, PT ;  /* 0x001000002b00780b */ /* 0x040fe20003f4e200 */
[----:B------:R-:W-:Y:S01]  /*3550*/  IMAD.MOV.U32 R42, RZ, RZ, R7 ;  /* 0x000000ffff2a7224 */ /* 0x000fe200078e0007 */
[----:B------:R-:W-:Y:S01]  /*3560*/  LOP3.LUT R39, R6, 0x3ff00000, RZ, 0xfc, !PT ;  /* 0x3ff0000006277812 */ /* 0x000fe200078efcff */
[----:B------:R-:W-:Y:S01]  /*3570*/  IMAD.MOV.U32 R38, RZ, RZ, R9 ;  /* 0x000000ffff267224 */ /* 0x000fe200078e0009 */
[----:B------:R-:W-:Y:S01]  /*3580*/  LOP3.LUT R6, R43, 0x7ff00000, RZ, 0xc0, !PT ;  /* 0x7ff000002b067812 */ /* 0x000fe200078ec0ff */
[----:B------:R-:W-:Y:S01]  /*3590*/  IMAD.MOV.U32 R48, RZ, RZ, R42 ;  /* 0x000000ffff307224 */ /* 0x000fe200078e002a */
[----:B------:R-:W-:Y:S01]  /*35a0*/  LOP3.LUT R8, R8, 0x7ff00000, RZ, 0xc0, !PT ;  /* 0x7ff0000008087812 */ /* 0x000fe200078ec0ff */
[----:B------:R-:W-:Y:S01]  /*35b0*/  IMAD.MOV.U32 R44, RZ, RZ, 0x1 ;  /* 0x00000001ff2c7424 */ /* 0x000fe200078e00ff */
[----:B------:R-:W-:Y:S01]  /*35c0*/  BSSY.RECONVERGENT B0, `(.L_x_27) ;  /* 0x0000053000007945 */ /* 0x000fe20003800200 */
[----:B------:R-:W-:Y:S01]  /*35d0*/  @!P0 DMUL R38, R36, 8.98846567431157953865e+307 ;  /* 0x7fe0000024268828 */ /* 0x000fe20000000000 */
[----:B------:R-:W-:-:S03]  /*35e0*/  ISETP.GE.U32.AND P1, PT, R6, R8, PT ;  /* 0x000000080600720c */ /* 0x000fc60003f26070 */
[----:B------:R-:W-:Y:S01]  /*35f0*/  @!P2 LOP3.LUT R7, R37, 0x7ff00000, RZ, 0xc0, !PT ;  /* 0x7ff000002507a812 */ /* 0x000fe200078ec0ff */
[----:B------:R-:W-:Y:S01]  /*3600*/  @!P2 IMAD.MOV.U32 R52, RZ, RZ, RZ ;  /* 0x000000ffff34a224 */ /* 0x000fe200078e00ff */
[----:B------:R-:W0:Y:S02]  /*3610*/  MUFU.RCP64H R45, R39 ;  /* 0x00000027002d7308 */ /* 0x000e240000001800 */
[----:B------:R-:W-:Y:S01]  /*3620*/  @!P2 ISETP.GE.U32.AND P3, PT, R6, R7, PT ;  /* 0x000000070600a20c */ /* 0x000fe20003f66070 */
[----:B------:R-:W-:Y:S01]  /*3630*/  IMAD.MOV.U32 R7, RZ, RZ, 0x1ca00000 ;  /* 0x1ca00000ff077424 */ /* 0x000fe200078e00ff */
[----:B------:R-:W-:-:S04]  /*3640*/  @!P0 LOP3.LUT R8, R39, 0x7ff00000, RZ, 0xc0, !PT ;  /* 0x7ff0000027088812 */ /* 0x000fc800078ec0ff */
[C---:B------:R-:W-:Y:S02]  /*3650*/  @!P2 SEL R10, R7.reuse, 0x63400000, !P3 ;  /* 0x63400000070aa807 */ /* 0x040fe40005800000 */
[----:B------:R-:W-:Y:S02]  /*3660*/  SEL R9, R7, 0x63400000, !P1 ;  /* 0x6340000007097807 */ /* 0x000fe40004800000 */
[--C-:B------:R-:W-:Y:S02]  /*3670*/  @!P2 LOP3.LUT R10, R10, 0x80000000, R43.reuse, 0xf8, !PT ;  /* 0x800000000a0aa812 */ /* 0x100fe400078ef82b */
[----:B------:R-:W-:Y:S01]  /*3680*/  LOP3.LUT R49, R9, 0x800fffff, R43, 0xf8, !PT ;  /* 0x800fffff09317812 */ /* 0x000fe200078ef82b */
[----:B------:R-:W-:Y:S01]  /*3690*/  IMAD.MOV.U32 R9, RZ, RZ, R6 ;  /* 0x000000ffff097224 */ /* 0x000fe200078e0006 */
[----:B------:R-:W-:-:S06]  /*36a0*/  @!P2 LOP3.LUT R53, R10, 0x100000, RZ, 0xfc, !PT ;  /* 0x001000000a35a812 */ /* 0x000fcc00078efcff */
[----:B------:R-:W-:Y:S02]  /*36b0*/  @!P2 DFMA R48, R48, 2, -R52 ;  /* 0x400000003030a82b */ /* 0x000fe40000000834 */
[----:B0-----:R-:W-:-:S08]  /*36c0*/  DFMA R52, R44, -R38, 1 ;  /* 0x3ff000002c34742b */ /* 0x001fd00000000826 */
[----:B------:R-:W-:Y:S01]  /*36d0*/  DFMA R52, R52, R52, R52 ;  /* 0x000000343434722b */ /* 0x000fe20000000034 */
[----:B------:R-:W-:-:S05]  /*36e0*/  @!P2 LOP3.LUT R9, R49, 0x7ff00000, RZ, 0xc0, !PT ;  /* 0x7ff000003109a812 */ /* 0x000fca00078ec0ff */
[----:B------:R-:W-:Y:S02]  /*36f0*/  VIADD R10, R9, 0xffffffff ;  /* 0xffffffff090a7836 */ /* 0x000fe40000000000 */
[----:B------:R-:W-:-:S03]  /*3700*/  DFMA R44, R44, R52, R44 ;  /* 0x000000342c2c722b */ /* 0x000fc6000000002c */
[----:B------:R-:W-:Y:S02]  /*3710*/  ISETP.GT.U32.AND P0, PT, R10, 0x7feffffe, PT ;  /* 0x7feffffe0a00780c */ /* 0x000fe40003f04070 */
[----:B------:R-:W-:-:S03]  /*3720*/  IADD3 R10, PT, PT, R8, -0x1, RZ ;  /* 0xffffffff080a7810 */ /* 0x000fc60007ffe0ff */
[----:B------:R-:W-:Y:S01]  /*3730*/  DFMA R54, R44, -R38, 1 ;  /* 0x3ff000002c36742b */ /* 0x000fe20000000826 */
[----:B------:R-:W-:-:S07]  /*3740*/  ISETP.GT.U32.OR P0, PT, R10, 0x7feffffe, P0 ;  /* 0x7feffffe0a00780c */ /* 0x000fce0000704470 */
[----:B------:R-:W-:-:S08]  /*3750*/  DFMA R54, R44, R54, R44 ;  /* 0x000000362c36722b */ /* 0x000fd0000000002c */
[----:B------:R-:W-:-:S08]  /*3760*/  DMUL R52, R54, R48 ;  /* 0x0000003036347228 */ /* 0x000fd00000000000 */
[----:B------:R-:W-:-:S08]  /*3770*/  DFMA R44, R52, -R38, R48 ;  /* 0x80000026342c722b */ /* 0x000fd00000000030 */
[----:B------:R-:W-:Y:S01]  /*3780*/  DFMA R44, R54, R44, R52 ;  /* 0x0000002c362c722b */ /* 0x000fe20000000034 */
[----:B------:R-:W-:Y:S10]  /*3790*/  @P0 BRA `(.L_x_28) ;  /* 0x0000000000740947 */ /* 0x000ff40003800000 */
[----:B------:R-:W-:-:S04]  /*37a0*/  LOP3.LUT R8, R37, 0x7ff00000, RZ, 0xc0, !PT ;  /* 0x7ff0000025087812 */ /* 0x000fc800078ec0ff */
[CC--:B------:R-:W-:Y:S02]  /*37b0*/  VIADDMNMX R9, R6.reuse, -R8.reuse, 0xb9600000, !PT ;  /* 0xb960000006097446 */ /* 0x0c0fe40007800908 */
[----:B------:R-:W-:Y:S01]  /*37c0*/  ISETP.GE.U32.AND P0, PT, R6, R8, PT ;  /* 0x000000080600720c */ /* 0x000fe20003f06070 */
[----:B------:R-:W-:Y:S01]  /*37d0*/  IMAD.MOV.U32 R6, RZ, RZ, RZ ;  /* 0x000000ffff067224 */ /* 0x000fe200078e00ff */
[----:B------:R-:W-:Y:S02]  /*37e0*/  VIMNMX R9, PT, PT, R9, 0x46a00000, PT ;  /* 0x46a0000009097848 */ /* 0x000fe40003fe0100 */
[----:B------:R-:W-:-:S05]  /*37f0*/  SEL R7, R7, 0x63400000, !P0 ;  /* 0x6340000007077807 */ /* 0x000fca0004000000 */
[----:B------:R-:W-:-:S04]  /*3800*/  IMAD.IADD R9, R9, 0x1, -R7 ;  /* 0x0000000109097824 */ /* 0x000fc800078e0a07 */
[----:B------:R-:W-:-:S06]  /*3810*/  VIADD R7, R9, 0x7fe00000 ;  /* 0x7fe0000009077836 */ /* 0x000fcc0000000000 */
[----:B------:R-:W-:-:S10]  /*3820*/  DMUL R52, R44, R6 ;  /* 0x000000062c347228 */ /* 0x000fd40000000000 */
[----:B------:R-:W-:-:S13]  /*3830*/  FSETP.GTU.AND P0, PT, |R53|, 1.469367938527859385e-39, PT ;  /* 0x001000003500780b */ /* 0x000fda0003f0c200 */
[----:B------:R-:W-:Y:S05]  /*3840*/  @P0 BRA `(.L_x_29) ;  /* 0x0000000000a80947 */ /* 0x000fea0003800000 */
[----:B------:R-:W-:-:S06]  /*3850*/  DFMA R38, R44, -R38, R48 ;  /* 0x800000262c26722b */ /* 0x000fcc0000000030 */
[----:B------:R-:W-:-:S04]  /*3860*/  IMAD.MOV.U32 R38, RZ, RZ, RZ ;  /* 0x000000ffff267224 */ /* 0x000fc800078e00ff */
[C---:B------:R-:W-:Y:S02]  /*3870*/  FSETP.NEU.AND P0, PT, R39.reuse, RZ, PT ;  /* 0x000000ff2700720b */ /* 0x040fe40003f0d000 */
[----:B------:R-:W-:-:S04]  /*3880*/  LOP3.LUT R6, R39, 0x80000000, R37, 0x48, !PT ;  /* 0x8000000027067812 */ /* 0x000fc800078e4825 */
[----:B------:R-:W-:-:S07]  /*3890*/  LOP3.LUT R39, R6, R7, RZ, 0xfc, !PT ;  /* 0x0000000706277212 */ /* 0x000fce00078efcff */
[----:B------:R-:W-:Y:S05]  /*38a0*/  @!P0 BRA `(.L_x_29) ;  /* 0x0000000000908947 */ /* 0x000fea0003800000 */
[----:B------:R-:W-:Y:S01]  /*38b0*/  IMAD.MOV R37, RZ, RZ, -R9 ;  /* 0x000000ffff257224 */ /* 0x000fe200078e0a09 */
[----:B------:R-:W-:Y:S01]  /*38c0*/  IADD3 R9, PT, PT, -R9, -0x43300000, RZ ;  /* 0xbcd0000009097810 */ /* 0x000fe20007ffe1ff */
[----:B------:R-:W-:-:S06]  /*38d0*/  IMAD.MOV.U32 R36, RZ, RZ, RZ ;  /* 0x000000ffff247224 */ /* 0x000fcc00078e00ff */
[----:B------:R-:W-:Y:S02]  /*38e0*/  DFMA R36, R52, -R36, R44 ;  /* 0x800000243424722b */ /* 0x000fe4000000002c */
[----:B------:R-:W-:-:S08]  /*38f0*/  DMUL.RP R44, R44, R38 ;  /* 0x000000262c2c7228 */ /* 0x000fd00000008000 */
[----:B------:R-:W-:Y:S02]  /*3900*/  FSETP.NEU.AND P0, PT, |R37|, R9, PT ;  /* 0x000000092500720b */ /* 0x000fe40003f0d200 */
[----:B------:R-:W-:Y:S02]  /*3910*/  LOP3.LUT R7, R45, R6, RZ, 0x3c, !PT ;  /* 0x000000062d077212 */ /* 0x000fe400078e3cff */
[----:B------:R-:W-:Y:S02]  /*3920*/  FSEL R6, R44, R52, !P0 ;  /* 0x000000342c067208 */ /* 0x000fe40004000000 */
[----:B------:R-:W-:-:S03]  /*3930*/  FSEL R7, R7, R53, !P0 ;  /* 0x0000003507077208 */ /* 0x000fc60004000000 */
[----:B------:R-:W-:Y:S02]  /*3940*/  IMAD.MOV.U32 R52, RZ, RZ, R6 ;  /* 0x000000ffff347224 */ /* 0x000fe400078e0006 */
[----:B------:R-:W-:Y:S01]  /*3950*/  IMAD.MOV.U32 R53, RZ, RZ, R7 ;  /* 0x000000ffff357224 */ /* 0x000fe200078e0007 */
[----:B------:R-:W-:Y:S06]  /*3960*/  BRA `(.L_x_29) ;  /* 0x0000000000607947 */ /* 0x000fec0003800000 */
.L_x_28:
[----:B------:R-:W-:-:S14]  /*3970*/  DSETP.NAN.AND P0, PT, R42, R42, PT ;  /* 0x0000002a2a00722a */ /* 0x000fdc0003f08000 */
[----:B------:R-:W-:Y:S05]  /*3980*/  @P0 BRA `(.L_x_30) ;  /* 0x00000000004c0947 */ /* 0x000fea0003800000 */
[----:B------:R-:W-:-:S14]  /*3990*/  DSETP.NAN.AND P0, PT, R36, R36, PT ;  /* 0x000000242400722a */ /* 0x000fdc0003f08000 */
[----:B------:R-:W-:Y:S05]  /*39a0*/  @P0 BRA `(.L_x_31) ;  /* 0x0000000000340947 */ /* 0x000fea0003800000 */
[----:B------:R-:W-:Y:S01]  /*39b0*/  ISETP.NE.AND P0, PT, R9, R8, PT ;  /* 0x000000080900720c */ /* 0x000fe20003f05270 */
[----:B------:R-:W-:Y:S02]  /*39c0*/  IMAD.MOV.U32 R52, RZ, RZ, 0x0 ;  /* 0x00000000ff347424 */ /* 0x000fe400078e00ff */
[----:B------:R-:W-:-:S10]  /*39d0*/  IMAD.MOV.U32 R53, RZ, RZ, -0x80000 ;  /* 0xfff80000ff357424 */ /* 0x000fd400078e00ff */
[----:B------:R-:W-:Y:S05]  /*39e0*/  @!P0 BRA `(.L_x_29) ;  /* 0x0000000000408947 */ /* 0x000fea0003800000 */
[----:B------:R-:W-:Y:S02]  /*39f0*/  ISETP.NE.AND P0, PT, R9, 0x7ff00000, PT ;  /* 0x7ff000000900780c */ /* 0x000fe40003f05270 */
[----:B------:R-:W-:Y:S02]  /*3a00*/  LOP3.LUT R6, R43, 0x80000000, R37, 0x48, !PT ;  /* 0x800000002b067812 */ /* 0x000fe400078e4825 */
[----:B------:R-:W-:-:S13]  /*3a10*/  ISETP.EQ.OR P0, PT, R8, RZ, !P0 ;  /* 0x000000ff0800720c */ /* 0x000fda0004702670 */
[----:B------:R-:W-:Y:S01]  /*3a20*/  @P0 LOP3.LUT R7, R6, 0x7ff00000, RZ, 0xfc, !PT ;  /* 0x7ff0000006070812 */ /* 0x000fe200078efcff */
[----:B------:R-:W-:Y:S01]  /*3a30*/  @!P0 IMAD.MOV.U32 R52, RZ, RZ, RZ ;  /* 0x000000ffff348224 */ /* 0x000fe200078e00ff */
[----:B------:R-:W-:Y:S01]  /*3a40*/  @P0 MOV R52, RZ ;  /* 0x000000ff00340202 */ /* 0x000fe20000000f00 */
[----:B------:R-:W-:Y:S02]  /*3a50*/  @!P0 IMAD.MOV.U32 R53, RZ, RZ, R6 ;  /* 0x000000ffff358224 */ /* 0x000fe400078e0006 */
[----:B------:R-:W-:Y:S01]  /*3a60*/  @P0 IMAD.MOV.U32 R53, RZ, RZ, R7 ;  /* 0x000000ffff350224 */ /* 0x000fe200078e0007 */
[----:B------:R-:W-:Y:S06]  /*3a70*/  BRA `(.L_x_29) ;  /* 0x00000000001c7947 */ /* 0x000fec0003800000 */
.L_x_31:
[----:B------:R-:W-:Y:S01]  /*3a80*/  LOP3.LUT R6, R37, 0x80000, RZ, 0xfc, !PT ;  /* 0x0008000025067812 */ /* 0x000fe200078efcff */
[----:B------:R-:W-:-:S04]  /*3a90*/  IMAD.MOV.U32 R52, RZ, RZ, R36 ;  /* 0x000000ffff347224 */ /* 0x000fc800078e0024 */
[----:B------:R-:W-:Y:S01]  /*3aa0*/  IMAD.MOV.U32 R53, RZ, RZ, R6 ;  /* 0x000000ffff357224 */ /* 0x000fe200078e0006 */
[----:B------:R-:W-:Y:S06]  /*3ab0*/  BRA `(.L_x_29) ;  /* 0x00000000000c7947 */ /* 0x000fec0003800000 */
.L_x_30:
[----:B------:R-:W-:Y:S01]  /*3ac0*/  LOP3.LUT R6, R43, 0x80000, RZ, 0xfc, !PT ;  /* 0x000800002b067812 */ /* 0x000fe200078efcff */
[----:B------:R-:W-:-:S04]  /*3ad0*/  IMAD.MOV.U32 R52, RZ, RZ, R42 ;  /* 0x000000ffff347224 */ /* 0x000fc800078e002a */
[----:B------:R-:W-:-:S07]  /*3ae0*/  IMAD.MOV.U32 R53, RZ, RZ, R6 ;  /* 0x000000ffff357224 */ /* 0x000fce00078e0006 */
.L_x_29:
[----:B------:R-:W-:Y:S05]  /*3af0*/  BSYNC.RECONVERGENT B0 ;  /* 0x0000000000007941 */ /* 0x000fea0003800200 */
.L_x_27:
[----:B------:R-:W-:Y:S02]  /*3b00*/  IMAD.MOV.U32 R8, RZ, RZ, R5 ;  /* 0x000000ffff087224 */ /* 0x000fe400078e0005 */
[----:B------:R-:W-:Y:S02]  /*3b10*/  IMAD.MOV.U32 R9, RZ, RZ, 0x0 ;  /* 0x00000000ff097424 */ /* 0x000fe400078e00ff */
[----:B------:R-:W-:Y:S02]  /*3b20*/  IMAD.MOV.U32 R7, RZ, RZ, R52 ;  /* 0x000000ffff077224 */ /* 0x000fe400078e0034 */
[----:B------:R-:W-:Y:S01]  /*3b30*/  IMAD.MOV.U32 R6, RZ, RZ, R53 ;  /* 0x000000ffff067224 */ /* 0x000fe200078e0035 */
[----:B------:R-:W-:Y:S06]  /*3b40*/  RET.REL.NODEC R8 `(_Z11extend_stepPdPKdS1_S1_S1_S1_S1_S1_S1_S1_S1_S1_S1_S1_S1_S1_S1_S1_iiidddi) ;  /* 0xffffffc4082c7950 */ /* 0x000fec0003c3ffff */
        .type           $_Z11extend_stepPdPKdS1_S1_S1_S1_S1_S1_S1_S1_S1_S1_S1_S1_S1_S1_S1_S1_iiidddi$__internal_accurate_pow,@function
        .size           $_Z11extend_stepPdPKdS1_S1_S1_S1_S1_S1_S1_S1_S1_S1_S1_S1_S1_S1_S1_S1_iiidddi$__internal_accurate_pow,(.L_x_122 - $_Z11extend_stepPdPKdS1_S1_S1_S1_S1_S1_S1_S1_S1_S1_S1_S1_S1_S1_S1_S1_iiidddi$__internal_accurate_pow)
$_Z11extend_stepPdPKdS1_S1_S1_S1_S1_S1_S1_S1_S1_S1_S1_S1_S1_S1_S1_S1_iiidddi$__internal_accurate_pow:
[----:B------:R-:W-:Y:S01]  /*3b50*/  ISETP.GT.U32.AND P0, PT, R6, 0xfffff, PT ;  /* 0x000fffff0600780c */ /* 0x000fe20003f04070 */
[----:B------:R-:W-:Y:S01]  /*3b60*/  IMAD.MOV.U32 R8, RZ, RZ, R7 ;  /* 0x000000ffff087224 */ /* 0x000fe200078e0007 */
[----:B------:R-:W-:Y:S01]  /*3b70*/  UMOV UR6, 0x7d2cafe2 ;  /* 0x7d2cafe200067882 */ /* 0x000fe20000000000 */
[----:B------:R-:W-:Y:S01]  /*3b80*/  IMAD.MOV.U32 R9, RZ, RZ, R6 ;  /* 0x000000ffff097224 */ /* 0x000fe200078e0006 */
[----:B------:R-:W-:Y:S01]  /*3b90*/  UMOV UR7, 0x3eb0f5ff ;  /* 0x3eb0f5ff00077882 */ /* 0x000fe20000000000 */
[----:B------:R-:W-:Y:S01]  /*3ba0*/  UMOV UR8, 0x3b39803f ;  /* 0x3b39803f00087882 */ /* 0x000fe20000000000 */
[----:B------:R-:W-:-:S07]  /*3bb0*/  UMOV UR9, 0x3c7abc9e ;  /* 0x3c7abc9e00097882 */ /* 0x000fce0000000000 */
[----:B------:R-:W-:Y:S01]  /*3bc0*/  @!P0 DMUL R36, R8, 1.80143985094819840000e+16 ;  /* 0x4350000008248828 */ /* 0x000fe20000000000 */
[--C-:B------:R-:W-:Y:S01]  /*3bd0*/  IMAD.MOV.U32 R8, RZ, RZ, R6.reuse ;  /* 0x000000ffff087224 */ /* 0x100fe200078e0006 */
[----:B------:R-:W-:-:S08]  /*3be0*/  SHF.R.U32.HI R6, RZ, 0x14, R6 ;  /* 0x00000014ff067819 */ /* 0x000fd00000011606 */
[----:B------:R-:W-:Y:S01]  /*3bf0*/  @!P0 MOV R8, R37 ;  /* 0x0000002500088202 */ /* 0x000fe20000000f00 */
[----:B------:R-:W-:Y:S01]  /*3c00*/  @!P0 IMAD.MOV.U32 R7, RZ, RZ, R36 ;  /* 0x000000ffff078224 */ /* 0x000fe200078e0024 */
[----:B------:R-:W-:Y:S01]  /*3c10*/  @!P0 LEA.HI R6, R37, 0xffffffca, RZ, 0xc ;  /* 0xffffffca25068811 */ /* 0x000fe200078f60ff */
[----:B------:R-:W-:Y:S01]  /*3c20*/  HFMA2 R37, -RZ, RZ, 3.59375, 0 ;  /* 0x43300000ff257431 */ /* 0x000fe200000001ff */
[----:B------:R-:W-:Y:S01]  /*3c30*/  LOP3.LUT R8, R8, 0x800fffff, RZ, 0xc0, !PT ;  /* 0x800fffff08087812 */ /* 0x000fe200078ec0ff */
[----:B------:R-:W-:-:S03]  /*3c40*/  IMAD.MOV.U32 R44, RZ, RZ, R7 ;  /* 0x000000ffff2c7224 */ /* 0x000fc600078e0007 */
[----:B------:R-:W-:-:S04]  /*3c50*/  LOP3.LUT R8, R8, 0x3ff00000, RZ, 0xfc, !PT ;  /* 0x3ff0000008087812 */ /* 0x000fc800078efcff */
[----:B------:R-:W-:Y:S01]  /*3c60*/  ISETP.GE.U32.AND P1, PT, R8, 0x3ff6a09f, PT ;  /* 0x3ff6a09f0800780c */ /* 0x000fe20003f26070 */
[----:B------:R-:W-:Y:S02]  /*3c70*/  IMAD.MOV.U32 R45, RZ, RZ, R8 ;  /* 0x000000ffff2d7224 */ /* 0x000fe400078e0008 */
[----:B------:R-:W-:-:S10]  /*3c80*/  IMAD.MOV.U32 R8, RZ, RZ, RZ ;  /* 0x000000ffff087224 */ /* 0x000fd400078e00ff */
[----:B------:R-:W-:-:S04]  /*3c90*/  @P1 VIADD R7, R45, 0xfff00000 ;  /* 0xfff000002d071836 */ /* 0x000fc80000000000 */
[----:B------:R-:W-:Y:S02]  /*3ca0*/  @P1 IMAD.MOV.U32 R45, RZ, RZ, R7 ;  /* 0x000000ffff2d1224 */ /* 0x000fe400078e0007 */
[C---:B------:R-:W-:Y:S02]  /*3cb0*/  VIADD R7, R6.reuse, 0xfffffc01 ;  /* 0xfffffc0106077836 */ /* 0x040fe40000000000 */
[----:B------:R-:W-:Y:S02]  /*3cc0*/  @P1 VIADD R7, R6, 0xfffffc02 ;  /* 0xfffffc0206071836 */ /* 0x000fe40000000000 */
[C---:B------:R-:W-:Y:S02]  /*3cd0*/  DADD R42, R44.reuse, 1 ;  /* 0x3ff000002c2a7429 */ /* 0x040fe40000000000 */
[----:B------:R-:W-:Y:S01]  /*3ce0*/  DADD R44, R44, -1 ;  /* 0xbff000002c2c7429 */ /* 0x000fe20000000000 */
[----:B------:R-:W-:-:S03]  /*3cf0*/  LOP3.LUT R36, R7, 0x80000000, RZ, 0x3c, !PT ;  /* 0x8000000007247812 */ /* 0x000fc600078e3cff */
[----:B------:R-:W0:Y:S02]  /*3d00*/  MUFU.RCP64H R9, R43 ;  /* 0x0000002b00097308 */ /* 0x000e240000001800 */
[----:B0-----:R-:W-:-:S08]  /*3d10*/  DFMA R42, -R42, R8, 1 ;  /* 0x3ff000002a2a742b */ /* 0x001fd00000000108 */
[----:B------:R-:W-:-:S08]  /*3d20*/  DFMA R42, R42, R42, R42 ;  /* 0x0000002a2a2a722b */ /* 0x000fd0000000002a */
[----:B------:R-:W-:Y:S01]  /*3d30*/  DFMA R42, R8, R42, R8 ;  /* 0x0000002a082a722b */ /* 0x000fe20000000008 */
[----:B------:R-:W-:Y:S02]  /*3d40*/  IMAD.MOV.U32 R8, RZ, RZ, 0x41ad3b5a ;  /* 0x41ad3b5aff087424 */ /* 0x000fe400078e00ff */
[----:B------:R-:W-:-:S05]  /*3d50*/  IMAD.MOV.U32 R9, RZ, RZ, 0x3ed0f5d2 ;  /* 0x3ed0f5d2ff097424 */ /* 0x000fca00078e00ff */
[----:B------:R-:W-:-:S08]  /*3d60*/  DMUL R50, R44, R42 ;  /* 0x0000002a2c327228 */ /* 0x000fd00000000000 */
[----:B------:R-:W-:-:S08]  /*3d70*/  DFMA R50, R44, R42, R50 ;  /* 0x0000002a2c32722b */ /* 0x000fd00000000032 */
[----:B------:R-:W-:-:S08]  /*3d80*/  DMUL R40, R50, R50 ;  /* 0x0000003232287228 */ /* 0x000fd00000000000 */
[----:B------:R-:W-:Y:S01]  /*3d90*/  DFMA R8, R40, UR6, R8 ;  /* 0x0000000628087c2b */ /* 0x000fe20008000008 */
[----:B------:R-:W-:Y:S01]  /*3da0*/  UMOV UR6, 0x75488a3f ;  /* 0x75488a3f00067882 */ /* 0x000fe20000000000 */
[----:B------:R-:W-:-:S06]  /*3db0*/  UMOV UR7, 0x3ef3b20a ;  /* 0x3ef3b20a00077882 */ /* 0x000fcc0000000000 */
[----:B------:R-:W-:Y:S01]  /*3dc0*/  DFMA R38, R40, R8, UR6 ;  /* 0x0000000628267e2b */ /* 0x000fe20008000008 */
[----:B------:R-:W-:Y:S01]  /*3dd0*/  UMOV UR6, 0xe4faecd5 ;  /* 0xe4faecd500067882 */ /* 0x000fe20000000000 */
[----:B------:R-:W-:Y:S01]  /*3de0*/  UMOV UR7, 0x3f1745cd ;  /* 0x3f1745cd00077882 */ /* 0x000fe20000000000 */
[----:B------:R-:W-:-:S05]  /*3df0*/  DADD R8, R44, -R50 ;  /* 0x000000002c087229 */ /* 0x000fca0000000832 */
[----:B------:R-:W-:Y:S01]  /*3e00*/  DFMA R38, R40, R38, UR6 ;  /* 0x0000000628267e2b */ /* 0x000fe20008000026 */
[----:B------:R-:W-:Y:S01]  /*3e10*/  UMOV UR6, 0x258a578b ;  /* 0x258a578b00067882 */ /* 0x000fe20000000000 */
[----:B------:R-:W-:Y:S01]  /*3e20*/  UMOV UR7, 0x3f3c71c7 ;  /* 0x3f3c71c700077882 */ /* 0x000fe20000000000 */
[----:B------:R-:W-:-:S05]  /*3e30*/  DADD R8, R8, R8 ;  /* 0x0000000008087229 */ /* 0x000fca0000000008 */
[----:B------:R-:W-:Y:S01]  /*3e40*/  DFMA R38, R40, R38, UR6 ;  /* 0x0000000628267e2b */ /* 0x000fe20008000026 */
[----:B------:R-:W-:Y:S01]  /*3e50*/  UMOV UR6, 0x9242b910 ;  /* 0x9242b91000067882 */ /* 0x000fe20000000000 */
[----:B------:R-:W-:Y:S01]  /*3e60*/  UMOV UR7, 0x3f624924 ;  /* 0x3f62492400077882 */ /* 0x000fe20000000000 */
[-C--:B------:R-:W-:Y:S02]  /*3e70*/  DFMA R8, R44, -R50.reuse, R8 ;  /* 0x800000322c08722b */ /* 0x080fe40000000008 */
[----:B------:R-:W-:-:S03]  /*3e80*/  DMUL R44, R50, R50 ;  /* 0x00000032322c7228 */ /* 0x000fc60000000000 */
[----:B------:R-:W-:Y:S01]  /*3e90*/  DFMA R38, R40, R38, UR6 ;  /* 0x0000000628267e2b */ /* 0x000fe20008000026 */
[----:B------:R-:W-:Y:S01]  /*3ea0*/  UMOV UR6, 0x99999dfb ;  /* 0x99999dfb00067882 */ /* 0x000fe20000000000 */
[----:B------:R-:W-:Y:S01]  /*3eb0*/  UMOV UR7, 0x3f899999 ;  /* 0x3f89999900077882 */ /* 0x000fe20000000000 */
[----:B------:R-:W-:-:S05]  /*3ec0*/  DMUL R8, R42, R8 ;  /* 0x000000082a087228 */ /* 0x000fca0000000000 */
[----:B------:R-:W-:Y:S01]  /*3ed0*/  DFMA R38, R40, R38, UR6 ;  /* 0x0000000628267e2b */ /* 0x000fe20008000026 */
[----:B------:R-:W-:Y:S01]  /*3ee0*/  UMOV UR6, 0x55555555 ;  /* 0x5555555500067882 */ /* 0x000fe20000000000 */
[----:B------:R-:W-:-:S03]  /*3ef0*/  UMOV UR7, 0x3fb55555 ;  /* 0x3fb5555500077882 */ /* 0x000fc60000000000 */
[----:B------:R-:W-:Y:S02]  /*3f00*/  VIADD R43, R9, 0x100000 ;  /* 0x00100000092b7836 */ /* 0x000fe40000000000 */
[----:B------:R-:W-:Y:S01]  /*3f10*/  IMAD.MOV.U32 R42, RZ, RZ, R8 ;  /* 0x000000ffff2a7224 */ /* 0x000fe200078e0008 */
[----:B------:R-:W-:-:S08]  /*3f20*/  DFMA R48, R40, R38, UR6 ;  /* 0x0000000628307e2b */ /* 0x000fd00008000026 */
[----:B------:R-:W-:Y:S01]  /*3f30*/  DADD R46, -R48, UR6 ;  /* 0x00000006302e7e29 */ /* 0x000fe20008000100 */
[----:B------:R-:W-:Y:S01]  /*3f40*/  UMOV UR6, 0xb9e7b0 ;  /* 0x00b9e7b000067882 */ /* 0x000fe20000000000 */
[----:B------:R-:W-:-:S06]  /*3f50*/  UMOV UR7, 0x3c46a4cb ;  /* 0x3c46a4cb00077882 */ /* 0x000fcc0000000000 */
[----:B------:R-:W-:Y:S02]  /*3f60*/  DFMA R46, R40, R38, R46 ;  /* 0x00000026282e722b */ /* 0x000fe4000000002e */
[C---:B------:R-:W-:Y:S02]  /*3f70*/  DFMA R38, R50.reuse, R50, -R44 ;  /* 0x000000323226722b */ /* 0x040fe4000000082c */
[----:B------:R-:W-:-:S04]  /*3f80*/  DMUL R40, R50, R44 ;  /* 0x0000002c32287228 */ /* 0x000fc80000000000 */
[----:B------:R-:W-:Y:S01]  /*3f90*/  DADD R46, R46, -UR6 ;  /* 0x800000062e2e7e29 */ /* 0x000fe20008000000 */
[----:B------:R-:W-:Y:S01]  /*3fa0*/  UMOV UR6, 0x80000000 ;  /* 0x8000000000067882 */ /* 0x000fe20000000000 */
[C---:B------:R-:W-:Y:S01]  /*3fb0*/  DFMA R42, R50.reuse, R42, R38 ;  /* 0x0000002a322a722b */ /* 0x040fe20000000026 */
[----:B------:R-:W-:Y:S01]  /*3fc0*/  UMOV UR7, 0x43300000 ;  /* 0x4330000000077882 */ /* 0x000fe20000000000 */
[----:B------:R-:W-:Y:S02]  /*3fd0*/  DFMA R38, R50, R44, -R40 ;  /* 0x0000002c3226722b */ /* 0x000fe40000000828 */
[----:B------:R-:W-:Y:S01]  /*3fe0*/  DADD R36, R36, -UR6 ;  /* 0x8000000624247e29 */ /* 0x000fe20008000000 */
[----:B------:R-:W-:Y:S01]  /*3ff0*/  UMOV UR6, 0xfefa39ef ;  /* 0xfefa39ef00067882 */ /* 0x000fe20000000000 */
[----:B------:R-:W-:-:S04]  /*4000*/  UMOV UR7, 0x3fe62e42 ;  /* 0x3fe62e4200077882 */ /* 0x000fc80000000000 */
[----:B------:R-:W-:Y:S02]  /*4010*/  DFMA R38, R8, R44, R38 ;  /* 0x0000002c0826722b */ /* 0x000fe40000000026 */
[----:B------:R-:W-:-:S06]  /*4020*/  DADD R44, R48, R46 ;  /* 0x00000000302c7229 */ /* 0x000fcc000000002e */
[----:B------:R-:W-:Y:S02]  /*4030*/  DFMA R38, R50, R42, R38 ;  /* 0x0000002a3226722b */ /* 0x000fe40000000026 */
[----:B------:R-:W-:-:S08]  /*4040*/  DADD R48, R48, -R44 ;  /* 0x0000000030307229 */ /* 0x000fd0000000082c */
[----:B------:R-:W-:Y:S02]  /*4050*/  DADD R48, R46, R48 ;  /* 0x000000002e307229 */ /* 0x000fe40000000030 */
[----:B------:R-:W-:-:S08]  /*4060*/  DMUL R46, R44, R40 ;  /* 0x000000282c2e7228 */ /* 0x000fd00000000000 */
[----:B------:R-:W-:-:S08]  /*4070*/  DFMA R42, R44, R40, -R46 ;  /* 0x000000282c2a722b */ /* 0x000fd0000000082e */
[----:B------:R-:W-:-:S08]  /*4080*/  DFMA R38, R44, R38, R42 ;  /* 0x000000262c26722b */ /* 0x000fd0000000002a */
[----:B------:R-:W-:-:S08]  /*4090*/  DFMA R48, R48, R40, R38 ;  /* 0x000000283030722b */ /* 0x000fd00000000026 */
[----:B------:R-:W-:-:S08]  /*40a0*/  DADD R40, R46, R48 ;  /* 0x000000002e287229 */ /* 0x000fd00000000030 */
[--C-:B------:R-:W-:Y:S02]  /*40b0*/  DADD R38, R50, R40.reuse ;  /* 0x0000000032267229 */ /* 0x100fe40000000028 */
[----:B------:R-:W-:-:S06]  /*40c0*/  DADD R46, R46, -R40 ;  /* 0x000000002e2e7229 */ /* 0x000fcc0000000828 */
[----:B------:R-:W-:Y:S02]  /*40d0*/  DADD R50, R50, -R38 ;  /* 0x0000000032327229 */ /* 0x000fe40000000826 */
[----:B------:R-:W-:-:S06]  /*40e0*/  DADD R46, R48, R46 ;  /* 0x00000000302e7229 */ /* 0x000fcc000000002e */
[----:B------:R-:W-:-:S08]  /*40f0*/  DADD R50, R40, R50 ;  /* 0x0000000028327229 */ /* 0x000fd00000000032 */
[----:B------:R-:W-:-:S08]  /*4100*/  DADD R46, R46, R50 ;  /* 0x000000002e2e7229 */ /* 0x000fd00000000032 */
[----:B------:R-:W-:-:S08]  /*4110*/  DADD R8, R8, R46 ;  /* 0x0000000008087229 */ /* 0x000fd0000000002e */
[----:B------:R-:W-:-:S08]  /*4120*/  DADD R40, R38, R8 ;  /* 0x0000000026287229 */ /* 0x000fd00000000008 */
[--C-:B------:R-:W-:Y:S02]  /*4130*/  DFMA R6, R36, UR6, R40.reuse ;  /* 0x0000000624067c2b */ /* 0x100fe40008000028 */
[----:B------:R-:W-:-:S06]  /*4140*/  DADD R42, R38, -R40 ;  /* 0x00000000262a7229 */ /* 0x000fcc0000000828 */
[----:B------:R-:W-:Y:S02]  /*4150*/  DFMA R38, R36, -UR6, R6 ;  /* 0x8000000624267c2b */ /* 0x000fe40008000006 */
[----:B------:R-:W-:-:S06]  /*4160*/  DADD R42, R8, R42 ;  /* 0x00000000082a7229 */ /* 0x000fcc000000002a */
[----:B------:R-:W-:-:S08]  /*4170*/  DADD R38, -R40, R38 ;  /* 0x0000000028267229 */ /* 0x000fd00000000126 */
[----:B------:R-:W-:-:S08]  /*4180*/  DADD R38, R42, -R38 ;  /* 0x000000002a267229 */ /* 0x000fd00000000826 */
[----:B------:R-:W-:Y:S01]  /*4190*/  DFMA R36, R36, UR8, R38 ;  /* 0x0000000824247c2b */ /* 0x000fe20008000026 */
[----:B------:R-:W-:Y:S02]  /*41a0*/  IMAD.MOV.U32 R38, RZ, RZ, 0x652b82fe ;  /* 0x652b82feff267424 */ /* 0x000fe400078e00ff */
[----:B------:R-:W-:-:S05]  /*41b0*/  IMAD.MOV.U32 R39, RZ, RZ, 0x3ff71547 ;  /* 0x3ff71547ff277424 */ /* 0x000fca00078e00ff */
[----:B------:R-:W-:-:S08]  /*41c0*/  DADD R8, R6, R36 ;  /* 0x0000000006087229 */ /* 0x000fd00000000024 */
[----:B------:R-:W-:Y:S02]  /*41d0*/  DADD R6, R6, -R8 ;  /* 0x0000000006067229 */ /* 0x000fe40000000808 */
[----:B------:R-:W-:-:S06]  /*41e0*/  DMUL R40, R8, 2 ;  /* 0x4000000008287828 */ /* 0x000fcc0000000000 */
[----:B------:R-:W-:Y:S02]  /*41f0*/  DADD R36, R36, R6 ;  /* 0x0000000024247229 */ /* 0x000fe40000000006 */
[----:B------:R-:W-:-:S08]  /*4200*/  DFMA R8, R8, 2, -R40 ;  /* 0x400000000808782b */ /* 0x000fd00000000828 */
[----:B------:R-:W-:-:S08]  /*4210*/  DFMA R36, R36, 2, R8 ;  /* 0x400000002424782b */ /* 0x000fd00000000008 */
[----:B------:R-:W-:-:S08]  /*4220*/  DADD R6, R40, R36 ;  /* 0x0000000028067229 */ /* 0x000fd00000000024 */
[----:B------:R-:W-:Y:S02]  /*4230*/  DFMA R38, R6, R38, 6.75539944105574400000e+15 ;  /* 0x433800000626742b */ /* 0x000fe40000000026 */
[----:B------:R-:W-:Y:S01]  /*4240*/  FSETP.GEU.AND P0, PT, |R7|, 4.1917929649353027344, PT ;  /* 0x4086232b0700780b */ /* 0x000fe20003f0e200 */
[----:B------:R-:W-:-:S05]  /*4250*/  DADD R40, R40, -R6 ;  /* 0x0000000028287229 */ /* 0x000fca0000000806 */
[----:B------:R-:W-:-:S03]  /*4260*/  DADD R8, R38, -6.75539944105574400000e+15 ;  /* 0xc338000026087429 */ /* 0x000fc60000000000 */
[----:B------:R-:W-:-:S05]  /*4270*/  DADD R36, R36, R40 ;  /* 0x0000000024247229 */ /* 0x000fca0000000028 */
[----:B------:R-:W-:Y:S01]  /*4280*/  DFMA R42, R8, -UR6, R6 ;  /* 0x80000006082a7c2b */ /* 0x000fe20008000006 */
[----:B------:R-:W-:Y:S01]  /*4290*/  UMOV UR6, 0x3b39803f ;  /* 0x3b39803f00067882 */ /* 0x000fe20000000000 */
[----:B------:R-:W-:-:S06]  /*42a0*/  UMOV UR7, 0x3c7abc9e ;  /* 0x3c7abc9e00077882 */ /* 0x000fcc0000000000 */
[----:B------:R-:W-:Y:S01]  /*42b0*/  DFMA R42, R8, -UR6, R42 ;  /* 0x80000006082a7c2b */ /* 0x000fe2000800002a */
[----:B------:R-:W-:Y:S01]  /*42c0*/  UMOV UR6, 0x69ce2bdf ;  /* 0x69ce2bdf00067882 */ /* 0x000fe20000000000 */
[----:B------:R-:W-:Y:S01]  /*42d0*/  IMAD.MOV.U32 R8, RZ, RZ, -0x35dec16 ;  /* 0xfca213eaff087424 */ /* 0x000fe200078e00ff */
[----:B------:R-:W-:Y:S01]  /*42e0*/  UMOV UR7, 0x3e5ade15 ;  /* 0x3e5ade1500077882 */ /* 0x000fe20000000000 */
[----:B------:R-:W-:-:S06]  /*42f0*/  IMAD.MOV.U32 R9, RZ, RZ, 0x3e928af3 ;  /* 0x3e928af3ff097424 */ /* 0x000fcc00078e00ff */
[----:B------:R-:W-:Y:S01]  /*4300*/  DFMA R8, R42, UR6, R8 ;  /* 0x000000062a087c2b */ /* 0x000fe20008000008 */
[----:B------:R-:W-:Y:S01]  /*4310*/  UMOV UR6, 0x62401315 ;  /* 0x6240131500067882 */ /* 0x000fe20000000000 */
[----:B------:R-:W-:-:S06]  /*4320*/  UMOV UR7, 0x3ec71dee ;  /* 0x3ec71dee00077882 */ /* 0x000fcc0000000000 */
[----:B------:R-:W-:Y:S01]  /*4330*/  DFMA R8, R42, R8, UR6 ;  /* 0x000000062a087e2b */ /* 0x000fe20008000008 */
        /* <DEDUP_REMOVED lines=20> */
[----:B------:R-:W-:-:S08]  /*4480*/  DFMA R8, R42, R8, UR6 ;  /* 0x000000062a087e2b */ /* 0x000fd00008000008 */
[----:B------:R-:W-:-:S08]  /*4490*/  DFMA R8, R42, R8, 1 ;  /* 0x3ff000002a08742b */ /* 0x000fd00000000008 */
[----:B------:R-:W-:-:S10]  /*44a0*/  DFMA R8, R42, R8, 1 ;  /* 0x3ff000002a08742b */ /* 0x000fd40000000008 */
[----:B------:R-:W-:Y:S02]  /*44b0*/  IMAD R41, R38, 0x100000, R9 ;  /* 0x0010000026297824 */ /* 0x000fe400078e0209 */
[----:B------:R-:W-:Y:S01]  /*44c0*/  IMAD.MOV.U32 R40, RZ, RZ, R8 ;  /* 0x000000ffff287224 */ /* 0x000fe200078e0008 */
[----:B------:R-:W-:Y:S06]  /*44d0*/  @!P0 BRA `(.L_x_32) ;  /* 0x0000000000348947 */ /* 0x000fec0003800000 */
[----:B------:R-:W-:Y:S01]  /*44e0*/  FSETP.GEU.AND P1, PT, |R7|, 4.2275390625, PT ;  /* 0x408748000700780b */ /* 0x000fe20003f2e200 */
[C---:B------:R-:W-:Y:S02]  /*44f0*/  DADD R40, R6.reuse, +INF ;  /* 0x7ff0000006287429 */ /* 0x040fe40000000000 */
[----:B------:R-:W-:-:S08]  /*4500*/  DSETP.GEU.AND P0, PT, R6, RZ, PT ;  /* 0x000000ff0600722a */ /* 0x000fd00003f0e000 */
[----:B------:R-:W-:Y:S02]  /*4510*/  FSEL R40, R40, RZ, P0 ;  /* 0x000000ff28287208 */ /* 0x000fe40000000000 */
[----:B------:R-:W-:Y:S01]  /*4520*/  FSEL R41, R41, RZ, P0 ;  /* 0x000000ff29297208 */ /* 0x000fe20000000000 */
[----:B------:R-:W-:Y:S06]  /*4530*/  @P1 BRA `(.L_x_32) ;  /* 0x00000000001c1947 */ /* 0x000fec0003800000 */
[----:B------:R-:W-:Y:S01]  /*4540*/  LEA.HI R6, R38, R38, RZ, 0x1 ;  /* 0x0000002626067211 */ /* 0x000fe200078f08ff */
[----:B------:R-:W-:-:S03]  /*4550*/  IMAD.MOV.U32 R40, RZ, RZ, RZ ;  /* 0x000000ffff287224 */ /* 0x000fc600078e00ff */
[----:B------:R-:W-:-:S05]  /*4560*/  SHF.R.S32.HI R6, RZ, 0x1, R6 ;  /* 0x00000001ff067819 */ /* 0x000fca0000011406 */
[----:B------:R-:W-:Y:S02]  /*4570*/  IMAD.IADD R7, R38, 0x1, -R6 ;  /* 0x0000000126077824 */ /* 0x000fe400078e0a06 */
[----:B------:R-:W-:-:S03]  /*4580*/  IMAD R9, R6, 0x100000, R9 ;  /* 0x0010000006097824 */ /* 0x000fc600078e0209 */
[----:B------:R-:W-:-:S06]  /*4590*/  LEA R41, R7, 0x3ff00000, 0x14 ;  /* 0x3ff0000007297811 */ /* 0x000fcc00078ea0ff */
[----:B------:R-:W-:-:S11]  /*45a0*/  DMUL R40, R8, R40 ;  /* 0x0000002808287228 */ /* 0x000fd60000000000 */
.L_x_32:
[----:B------:R-:W-:Y:S01]  /*45b0*/  DFMA R36, R36, R40, R40 ;  /* 0x000000282424722b */ /* 0x000fe20000000028 */
[----:B------:R-:W-:Y:S01]  /*45c0*/  IMAD.MOV.U32 R8, RZ, RZ, R5 ;  /* 0x000000ffff087224 */ /* 0x000fe200078e0005 */
[----:B------:R-:W-:Y:S01]  /*45d0*/  DSETP.NEU.AND P0, PT, |R40|, +INF , PT ;  /* 0x7ff000002800742a */ /* 0x000fe20003f0d200 */
[----:B------:R-:W-:-:S07]  /*45e0*/  IMAD.MOV.U32 R9, RZ, RZ, 0x0 ;  /* 0x00000000ff097424 */ /* 0x000fce00078e00ff */
[----:B------:R-:W-:Y:S02]  /*45f0*/  FSEL R7, R40, R36, !P0 ;  /* 0x0000002428077208 */ /* 0x000fe40004000000 */
[----:B------:R-:W-:Y:S01]  /*4600*/  FSEL R6, R41, R37, !P0 ;  /* 0x0000002529067208 */ /* 0x000fe20004000000 */
[----:B------:R-:W-:Y:S06]  /*4610*/  RET.REL.NODEC R8 `(_Z11extend_stepPdPKdS1_S1_S1_S1_S1_S1_S1_S1_S1_S1_S1_S1_S1_S1_S1_S1_iiidddi) ;  /* 0xffffffb808787950 */ /* 0x000fec0003c3ffff */
.L_x_33:
[----:B------:R-:W-:-:S00]  /*4620*/  BRA `(.L_x_33) ;  /* 0xfffffffc00fc7947 */ /* 0x000fc0000383ffff */
[----:B------:R-:W-:-:S00]  /*4630*/  NOP ;  /* 0x0000000000007918 */ /* 0x000fc00000000000 */
        /* <DEDUP_REMOVED lines=12> */
.L_x_122:


//--------------------- .text._Z20boundary_interpolatePdS_S_S_S_S_PKdS1_S1_S1_S1_S1_S1_iiidddi --------------------------
	.section	.text._Z20boundary_interpolatePdS_S_S_S_S_PKdS1_S1_S1_S1_S1_S1_iiidddi,"ax",@progbits
	.align	128
        .global         _Z20boundary_interpolatePdS_S_S_S_S_PKdS1_S1_S1_S1_S1_S1_iiidddi
        .type           _Z20boundary_interpolatePdS_S_S_S_S_PKdS1_S1_S1_S1_S1_S1_iiidddi,@function
        .size           _Z20boundary_interpolatePdS_S_S_S_S_PKdS1_S1_S1_S1_S1_S1_iiidddi,(.L_x_124 - _Z20boundary_interpolatePdS_S_S_S_S_PKdS1_S1_S1_S1_S1_S1_iiidddi)
        .other          _Z20boundary_interpolatePdS_S_S_S_S_PKdS1_S1_S1_S1_S1_S1_iiidddi,@"STO_CUDA_ENTRY STV_DEFAULT"
_Z20boundary_interpolatePdS_S_S_S_S_PKdS1_S1_S1_S1_S1_S1_iiidddi:
.text._Z20boundary_interpolatePdS_S_S_S_S_PKdS1_S1_S1_S1_S1_S1_iiidddi:
        /* <DEDUP_REMOVED lines=21> */
[C---:B------:R-:W-:Y:S01]  /*0150*/  VIADD R12, R0.reuse, 0x1 ;  /* 0x00000001000c7836 */ /* 0x040fe20000000000 */
[----:B------:R-:W-:Y:S01]  /*0160*/  MOV R10, RZ ;  /* 0x000000ff000a7202 */ /* 0x000fe20000000f00 */
[C---:B------:R-:W-:Y:S01]  /*0170*/  VIADD R14, R0.reuse, 0x2 ;  /* 0x00000002000e7836 */ /* 0x040fe20000000000 */
[----:B------:R-:W-:Y:S01]  /*0180*/  UIADD3 UR4, UPT, UPT, UR4, -0x1, URZ ;  /* 0xffffffff04047890 */ /* 0x000fe2000fffe0ff */
[----:B------:R-:W-:Y:S01]  /*0190*/  VIADD R18, R0, 0xfffffffe ;  /* 0xfffffffe00127836 */ /* 0x000fe20000000000 */
[----:B------:R-:W1:Y:S01]  /*01a0*/  LDCU.64 UR6, c[0x0][0x3f8] ;  /* 0x00007f00ff0677ac */ /* 0x000e620008000a00 */
[----:B------:R-:W2:Y:S01]  /*01b0*/  I2F.F64 R2, R34 ;  /* 0x0000002200027312 */ /* 0x000ea20000201c00 */
[----:B------:R-:W-:Y:S02]  /*01c0*/  IMAD.MOV.U32 R20, RZ, RZ, RZ ;  /* 0x000000ffff147224 */ /* 0x000fe400078e00ff */
[----:B------:R-:W-:Y:S01]  /*01d0*/  IMAD.MOV.U32 R16, RZ, RZ, RZ ;  /* 0x000000ffff107224 */ /* 0x000fe200078e00ff */
[----:B0-----:R-:W-:Y:S01]  /*01e0*/  DSETP.MAX.AND P0, P1, RZ, R6, PT ;  /* 0x00000006ff00722a */ /* 0x001fe2000390f000 */
[----:B------:R-:W-:-:S03]  /*01f0*/  IMAD.MOV.U32 R15, RZ, RZ, R7 ;  /* 0x000000ffff0f7224 */ /* 0x000fc600078e0007 */
[----:B------:R-:W0:Y:S01]  /*0200*/  I2F.F64.U32 R8, R4 ;  /* 0x0000000400087312 */ /* 0x000e220000201800 */
[----:B------:R-:W-:Y:S01]  /*0210*/  IMAD.MOV.U32 R11, RZ, RZ, R6 ;  /* 0x000000ffff0b7224 */ /* 0x000fe200078e0006 */
[----:B--2---:R-:W-:Y:S01]  /*0220*/  DSETP.MAX.AND P3, P5, RZ, R2, PT ;  /* 0x00000002ff00722a */ /* 0x004fe20003d6f000 */
[----:B------:R-:W-:-:S05]  /*0230*/  IMAD.MOV.U32 R5, RZ, RZ, R2 ;  /* 0x000000ffff057224 */ /* 0x000fca00078e0002 */
[----:B------:R-:W2:Y:S01]  /*0240*/  I2F.F64.U32 R6, UR5 ;  /* 0x0000000500067d12 */ /* 0x000ea20008201800 */
[----:B------:R-:W-:Y:S01]  /*0250*/  IMAD.MOV.U32 R2, RZ, RZ, RZ ;  /* 0x000000ffff027224 */ /* 0x000fe200078e00ff */
[----:B------:R-:W-:Y:S01]  /*0260*/  SEL R10, R10, R11, P0 ;  /* 0x0000000b0a0a7207 */ /* 0x000fe20000000000 */
[----:B------:R-:W-:Y:S01]  /*0270*/  IMAD.MOV.U32 R17, RZ, RZ, R3 ;  /* 0x000000ffff117224 */ /* 0x000fe200078e0003 */
[----:B------:R-:W-:Y:S02]  /*0280*/  UIADD3 UR5, UPT, UPT, UR8, -0x1, URZ ;  /* 0xffffffff08057890 */ /* 0x000fe4000fffe0ff */
[----:B------:R-:W-:Y:S01]  /*0290*/  FSEL R3, R2, R15, P0 ;  /* 0x0000000f02037208 */ /* 0x000fe20000000000 */
[----:B------:R-:W-:Y:S01]  /*02a0*/  VIADD R2, R0, 0xffffffff ;  /* 0xffffffff00027836 */ /* 0x000fe20000000000 */
[----:B------:R-:W3:Y:S01]  /*02b0*/  I2F.F64.U32 R12, R12 ;  /* 0x0000000c000c7312 */ /* 0x000ee20000201800 */
[----:B------:R-:W-:Y:S01]  /*02c0*/  @P1 LOP3.LUT R3, R15, 0x80000, RZ, 0xfc, !PT ;  /* 0x000800000f031812 */ /* 0x000fe200078efcff */
[----:B0-----:R-:W-:Y:S01]  /*02d0*/  DSETP.MAX.AND P0, P1, RZ, R8, PT ;  /* 0x00000008ff00722a */ /* 0x001fe2000390f000 */
[----:B------:R-:W-:Y:S01]  /*02e0*/  IMAD.MOV.U32 R21, RZ, RZ, R8 ;  /* 0x000000ffff157224 */ /* 0x000fe200078e0008 */
[----:B------:R-:W-:Y:S01]  /*02f0*/  MOV R8, RZ ;  /* 0x000000ff00087202 */ /* 0x000fe20000000f00 */
[----:B------:R-:W-:-:S02]  /*0300*/  IMAD.MOV.U32 R0, RZ, RZ, RZ ;  /* 0x000000ffff007224 */ /* 0x000fc400078e00ff */
[----:B------:R-:W-:Y:S01]  /*0310*/  IMAD.MOV.U32 R11, RZ, RZ, R3 ;  /* 0x000000ffff0b7224 */ /* 0x000fe200078e0003 */
[----:B------:R-:W0:Y:S01]  /*0320*/  I2F.F64.U32 R14, R14 ;  /* 0x0000000e000e7312 */ /* 0x000e220000201800 */
[----:B------:R-:W-:Y:S01]  /*0330*/  IMAD.MOV.U32 R23, RZ, RZ, R9 ;  /* 0x000000ffff177224 */ /* 0x000fe200078e0009 */
[----:B------:R-:W-:Y:S02]  /*0340*/  SEL R8, R8, R5, P3 ;  /* 0x0000000508087207 */ /* 0x000fe40001800000 */
[----:B------:R-:W-:Y:S01]  /*0350*/  FSEL R9, R0, R17, P3 ;  /* 0x0000001100097208 */ /* 0x000fe20001800000 */
[----:B--2---:R-:W-:Y:S01]  /*0360*/  DSETP.GT.AND P4, PT, R10, R6, PT ;  /* 0x000000060a00722a */ /* 0x004fe20003f84000 */
[----:B------:R-:W-:Y:S01]  /*0370*/  MOV R5, RZ ;  /* 0x000000ff00057202 */ /* 0x000fe20000000f00 */
[----:B---3--:R-:W-:Y:S01]  /*0380*/  DSETP.MAX.AND P6, P2, RZ, R12, PT ;  /* 0x0000000cff00722a */ /* 0x008fe20003acf000 */
[----:B------:R-:W2:Y:S01]  /*0390*/  I2F.F64 R2, R2 ;  /* 0x0000000200027312 */ /* 0x000ea20000201c00 */
[----:B------:R-:W-:Y:S01]  /*03a0*/  IMAD.MOV.U32 R25, RZ, RZ, R12 ;  /* 0x000000ffff197224 */ /* 0x000fe200078e000c */
[----:B------:R-:W-:Y:S01]  /*03b0*/  @P5 LOP3.LUT R9, R17, 0x80000, RZ, 0xfc, !PT ;  /* 0x0008000011095812 */ /* 0x000fe200078efcff */
[----:B------:R-:W-:Y:S01]  /*03c0*/  IMAD.MOV.U32 R22, RZ, RZ, R13 ;  /* 0x000000ffff167224 */ /* 0x000fe200078e000d */
[----:B------:R-:W-:-:S02]  /*03d0*/  FSEL R10, R6, R10, P4 ;  /* 0x0000000a060a7208 */ /* 0x000fc40002000000 */
[----:B------:R-:W-:Y:S01]  /*03e0*/  FSEL R11, R7, R11, P4 ;  /* 0x0000000b070b7208 */ /* 0x000fe20002000000 */
[----:B0-----:R-:W-:Y:S01]  /*03f0*/  DSETP.MAX.AND P3, P4, RZ, R14, PT ;  /* 0x0000000eff00722a */ /* 0x001fe20003c6f000 */
[----:B------:R-:W0:Y:S01]  /*0400*/  I2F.F64 R12, UR5 ;  /* 0x00000005000c7d12 */ /* 0x000e220008201c00 */
[----:B------:R-:W-:Y:S01]  /*0410*/  IMAD.MOV.U32 R27, RZ, RZ, R14 ;  /* 0x000000ffff1b7224 */ /* 0x000fe200078e000e */
[----:B------:R-:W-:Y:S01]  /*0420*/  SEL R20, R20, R21, P0 ;  /* 0x0000001514147207 */ /* 0x000fe20000000000 */
[----:B------:R-:W-:Y:S01]  /*0430*/  IMAD.MOV.U32 R29, RZ, RZ, R15 ;  /* 0x000000ffff1d7224 */ /* 0x000fe200078e000f */
[----:B------:R-:W-:Y:S02]  /*0440*/  FSEL R21, R0, R23, P0 ;  /* 0x0000001700157208 */ /* 0x000fe40000000000 */
[----:B------:R-:W-:Y:S01]  /*0450*/  SEL R16, R16, R25, P6 ;  /* 0x0000001910107207 */ /* 0x000fe20003000000 */
[----:B--2---:R-:W-:Y:S01]  /*0460*/  IMAD.MOV.U32 R25, RZ, RZ, R3 ;  /* 0x000000ffff197224 */ /* 0x004fe200078e0003 */
[----:B------:R-:W2:Y:S01]  /*0470*/  I2F.F64.U32 R14, UR4 ;  /* 0x00000004000e7d12 */ /* 0x000ea20008201800 */
[----:B------:R-:W-:Y:S01]  /*0480*/  FSEL R17, R5, R22, P6 ;  /* 0x0000001605117208 */ /* 0x000fe20003000000 */
[----:B------:R-:W-:Y:S01]  /*0490*/  DSETP.MAX.AND P5, P6, RZ, R2, PT ;  /* 0x00000002ff00722a */ /* 0x000fe20003eaf000 */
[----:B------:R-:W-:Y:S01]  /*04a0*/  @P1 LOP3.LUT R21, R23, 0x80000, RZ, 0xfc, !PT ;  /* 0x0008000017151812 */ /* 0x000fe200078efcff */
[----:B------:R-:W-:Y:S01]  /*04b0*/  IMAD.MOV.U32 R5, RZ, RZ, R2 ;  /* 0x000000ffff057224 */ /* 0x000fe200078e0002 */
[----:B------:R-:W-:Y:S01]  /*04c0*/  @P2 LOP3.LUT R17, R22, 0x80000, RZ, 0xfc, !PT ;  /* 0x0008000016112812 */ /* 0x000fe200078efcff */
[----:B------:R-:W3:Y:S01]  /*04d0*/  LDCU.64 UR4, c[0x0][0x358] ;  /* 0x00006b00ff0477ac */ /* 0x000ee20008000a00 */
[----:B0-----:R-:W-:Y:S01]  /*04e0*/  DSETP.GT.AND P0, PT, R8, R12, PT ;  /* 0x0000000c0800722a */ /* 0x001fe20003f04000 */
[----:B------:R-:W0:Y:S05]  /*04f0*/  I2F.F64 R18, R18 ;  /* 0x0000001200127312 */ /* 0x000e2a0000201c00 */
[----:B------:R-:W-:Y:S01]  /*0500*/  FSEL R22, R12, R8, P0 ;  /* 0x000000080c167208 */ /* 0x000fe20000000000 */
[----:B------:R-:W-:Y:S01]  /*0510*/  IMAD.MOV.U32 R8, RZ, RZ, RZ ;  /* 0x000000ffff087224 */ /* 0x000fe200078e00ff */
[----:B--2---:R-:W-:Y:S01]  /*0520*/  DSETP.GT.AND P2, PT, R20, R14, PT ;  /* 0x0000000e1400722a */ /* 0x004fe20003f44000 */
[----:B------:R-:W-:Y:S01]  /*0530*/  FSEL R23, R13, R9, P0 ;  /* 0x000000090d177208 */ /* 0x000fe20000000000 */
[----:B------:R2:W-:Y:S01]  /*0540*/  F2I.F64.TRUNC R3, R10 ;  /* 0x0000000a00037311 */ /* 0x0005e2000030d100 */
[----:B------:R-:W-:-:S02]  /*0550*/  FSEL R9, R0, R29, P3 ;  /* 0x0000001d00097208 */ /* 0x000fc40001800000 */
[----:B------:R-:W-:Y:S02]  /*0560*/  SEL R8, R8, R27, P3 ;  /* 0x0000001b08087207 */ /* 0x000fe40001800000 */
[----:B------:R-:W-:Y:S01]  /*0570*/  @P4 LOP3.LUT R9, R29, 0x80000, RZ, 0xfc, !PT ;  /* 0x000800001d094812 */ /* 0x000fe200078efcff */
[----:B0-----:R-:W-:Y:S01]  /*0580*/  DSETP.MAX.AND P0, P1, RZ, R18, PT ;  /* 0x00000012ff00722a */ /* 0x001fe2000390f000 */
[----:B------:R-:W-:Y:S01]  /*0590*/  IMAD.MOV.U32 R33, RZ, RZ, R19 ;  /* 0x000000ffff217224 */ /* 0x000fe200078e0013 */
[----:B------:R0:W-:Y:S01]  /*05a0*/  F2I.F64.TRUNC R2, R22 ;  /* 0x0000001600027311 */ /* 0x0001e2000030d100 */
[----:B------:R-:W-:Y:S01]  /*05b0*/  IMAD.MOV.U32 R31, RZ, RZ, R18 ;  /* 0x000000ffff1f7224 */ /* 0x000fe200078e0012 */
[----:B--2---:R-:W-:Y:S01]  /*05c0*/  FSEL R10, R14, R20, P2 ;  /* 0x000000140e0a7208 */ /* 0x004fe20001000000 */
[--C-:B------:R-:W-:Y:S01]  /*05d0*/  DSETP.GT.AND P3, PT, R8, R6.reuse, PT ;  /* 0x000000060800722a */ /* 0x100fe20003f64000 */
[----:B------:R-:W-:Y:S01]  /*05e0*/  FSEL R11, R15, R21, P2 ;  /* 0x000000150f0b7208 */ /* 0x000fe20001000000 */
[----:B------:R-:W-:-:S03]  /*05f0*/  DSETP.GT.AND P2, PT, R16, R6, PT ;  /* 0x000000061000722a */ /* 0x000fc60003f44000 */
[----:B------:R-:W2:Y:S01]  /*0600*/  F2I.F64.TRUNC R10, R10 ;  /* 0x0000000a000a7311 */ /* 0x000ea2000030d100 */
[----:B------:R-:W-:Y:S02]  /*0610*/  FSEL R21, R7, R9, P3 ;  /* 0x0000000907157208 */ /* 0x000fe40001800000 */
[----:B0-----:R-:W-:Y:S02]  /*0620*/  FSEL R23, R0, R25, P5 ;  /* 0x0000001900177208 */ /* 0x001fe40002800000 */
[----:B------:R-:W-:Y:S02]  /*0630*/  @P6 LOP3.LUT R23, R25, 0x80000, RZ, 0xfc, !PT ;  /* 0x0008000019176812 */ /* 0x000fe400078efcff */
[----:B------:R-:W-:Y:S02]  /*0640*/  FSEL R19, R7, R17, P2 ;  /* 0x0000001107137208 */ /* 0x000fe40001000000 */
[----:B------:R-:W-:Y:S02]  /*0650*/  MOV R17, R23 ;  /* 0x0000001700117202 */ /* 0x000fe40000000f00 */
[----:B------:R-:W0:Y:S01]  /*0660*/  LDC.64 R22, c[0x0][0x3b0] ;  /* 0x0000ec00ff167b82 */ /* 0x000e220000000a00 */
[----:B------:R-:W-:Y:S01]  /*0670*/  FSEL R18, R6, R16, P2 ;  /* 0x0000001006127208 */ /* 0x000fe20001000000 */
[----:B------:R-:W-:Y:S01]  /*0680*/  IMAD.MOV.U32 R16, RZ, RZ, RZ ;  /* 0x000000ffff107224 */ /* 0x000fe200078e00ff */
[----:B------:R-:W-:Y:S01]  /*0690*/  FSEL R9, R0, R33, P0 ;  /* 0x0000002100097208 */ /* 0x000fe20000000000 */
[----:B--2---:R-:W-:Y:S01]  /*06a0*/  IMAD R11, R10, UR9, R3 ;  /* 0x000000090a0b7c24 */ /* 0x004fe2000f8e0203 */
[----:B------:R-:W-:Y:S01]  /*06b0*/  FSEL R20, R6, R8, P3 ;  /* 0x0000000806147208 */ /* 0x000fe20001800000 */
[----:B------:R-:W-:Y:S01]  /*06c0*/  IMAD.MOV.U32 R8, RZ, RZ, RZ ;  /* 0x000000ffff087224 */ /* 0x000fe200078e00ff */
[----:B------:R-:W-:Y:S01]  /*06d0*/  SEL R16, R16, R5, P5 ;  /* 0x0000000510107207 */ /* 0x000fe20002800000 */
[----:B------:R-:W-:Y:S01]  /*06e0*/  IMAD R0, R11, UR8, R2 ;  /* 0x000000080b007c24 */ /* 0x000fe2000f8e0202 */
[----:B------:R-:W-:Y:S01]  /*06f0*/  @P1 LOP3.LUT R9, R33, 0x80000, RZ, 0xfc, !PT ;  /* 0x0008000021091812 */ /* 0x000fe200078efcff */
[----:B------:R2:W4:Y:S01]  /*0700*/  F2I.F64.TRUNC R5, R18 ;  /* 0x0000001200057311 */ /* 0x000522000030d100 */
[----:B------:R-:W-:Y:S01]  /*0710*/  SEL R8, R8, R31, P0 ;  /* 0x0000001f08087207 */ /* 0x000fe20000000000 */
[----:B------:R-:W1:Y:S01]  /*0720*/  LDC.64 R32, c[0x0][0x388] ;  /* 0x0000e200ff207b82 */ /* 0x000e620000000a00 */
[----:B------:R-:W-:-:S04]  /*0730*/  DSETP.GT.AND P2, PT, R16, R6, PT ;  /* 0x000000061000722a */ /* 0x000fc80003f44000 */
[----:B------:R-:W-:Y:S01]  /*0740*/  DSETP.GT.AND P0, PT, R8, R6, PT ;  /* 0x000000060800722a */ /* 0x000fe20003f04000 */
[----:B------:R-:W3:Y:S01]  /*0750*/  F2I.F64.TRUNC R21, R20 ;  /* 0x0000001400157311 */ /* 0x000ee2000030d100 */
[C---:B------:R-:W-:Y:S01]  /*0760*/  FSEL R16, R6.reuse, R16, P2 ;  /* 0x0000001006107208 */ /* 0x040fe20001000000 */
[----:B------:R-:W1:Y:S01]  /*0770*/  LDC.64 R30, c[0x0][0x380] ;  /* 0x0000e000ff1e7b82 */ /* 0x000e620000000a00 */
[C---:B------:R-:W-:Y:S02]  /*0780*/  FSEL R17, R7.reuse, R17, P2 ;  /* 0x0000001107117208 */ /* 0x040fe40001000000 */
[----:B--2---:R-:W-:Y:S02]  /*0790*/  FSEL R19, R7, R9, P0 ;  /* 0x0000000907137208 */ /* 0x004fe40000000000 */
[----:B------:R-:W-:Y:S01]  /*07a0*/  FSEL R18, R6, R8, P0 ;  /* 0x0000000806127208 */ /* 0x000fe20000000000 */
[----:B------:R0:W2:Y:S01]  /*07b0*/  F2I.F64.TRUNC R25, R16 ;  /* 0x0000001000197311 */ /* 0x0000a2000030d100 */
[----:B----4-:R-:W-:Y:S01]  /*07c0*/  IMAD R5, R10, UR9, R5 ;  /* 0x000000090a057c24 */ /* 0x010fe2000f8e0205 */
[----:B------:R-:W4:Y:S03]  /*07d0*/  LDC.64 R6, c[0x0][0x3e0] ;  /* 0x0000f800ff067b82 */ /* 0x000f260000000a00 */
[----:B------:R-:W-:-:S02]  /*07e0*/  IMAD R5, R5, UR8, R2 ;  /* 0x0000000805057c24 */ /* 0x000fc4000f8e0202 */
[----:B---3--:R-:W-:Y:S01]  /*07f0*/  IMAD R21, R10, UR9, R21 ;  /* 0x000000090a157c24 */ /* 0x008fe2000f8e0215 */
[----:B------:R-:W3:Y:S01]  /*0800*/  F2I.F64.TRUNC R19, R18 ;  /* 0x0000001200137311 */ /* 0x000ee2000030d100 */
[----:B0-----:R-:W-:Y:S01]  /*0810*/  IMAD.WIDE R16, R0, 0x8, R22 ;  /* 0x0000000800107825 */ /* 0x001fe200078e0216 */
[----:B------:R-:W0:Y:S03]  /*0820*/  LDC.64 R8, c[0x0][0x3b8] ;  /* 0x0000ee00ff087b82 */ /* 0x000e260000000a00 */
[----:B------:R-:W-:Y:S02]  /*0830*/  IMAD R21, R21, UR8, R2 ;  /* 0x0000000815157c24 */ /* 0x000fe4000f8e0202 */
[----:B------:R-:W4:Y:S01]  /*0840*/  LDG.E.64 R16, desc[UR4][R16.64] ;  /* 0x0000000410107981 */ /* 0x000f22000c1e1b00 */
[C---:B--2---:R-:W-:Y:S02]  /*0850*/  IMAD R25, R10.reuse, UR9, R25 ;  /* 0x000000090a197c24 */ /* 0x044fe4000f8e0219 */
[----:B---3--:R-:W-:-:S02]  /*0860*/  IMAD R23, R10, UR9, R19 ;  /* 0x000000090a177c24 */ /* 0x008fc4000f8e0213 */
[--C-:B------:R-:W-:Y:S02]  /*0870*/  IMAD R27, R25, UR8, R2.reuse ;  /* 0x00000008191b7c24 */ /* 0x100fe4000f8e0202 */
[----:B------:R-:W-:Y:S02]  /*0880*/  IMAD R23, R23, UR8, R2 ;  /* 0x0000000817177c24 */ /* 0x000fe4000f8e0202 */
[----:B----4-:R-:W-:-:S04]  /*0890*/  IMAD.WIDE R26, R27, 0x8, R6 ;  /* 0x000000081b1a7825 */ /* 0x010fc800078e0206 */
[--C-:B------:R-:W-:Y:S02]  /*08a0*/  IMAD.WIDE R24, R23, 0x8, R6.reuse ;  /* 0x0000000817187825 */ /* 0x100fe400078e0206 */
[----:B------:R-:W5:Y:S02]  /*08b0*/  LDG.E.64 R26, desc[UR4][R26.64] ;  /* 0x000000041a1a7981 */ /* 0x000f64000c1e1b00 */
[--C-:B------:R-:W-:Y:S02]  /*08c0*/  IMAD.WIDE R28, R5, 0x8, R6.reuse ;  /* 0x00000008051c7825 */ /* 0x100fe400078e0206 */
[----:B------:R-:W5:Y:S02]  /*08d0*/  LDG.E.64 R24, desc[UR4][R24.64] ;  /* 0x0000000418187981 */ /* 0x000f64000c1e1b00 */
[--C-:B------:R-:W-:Y:S02]  /*08e0*/  IMAD.WIDE R52, R21, 0x8, R6.reuse ;  /* 0x0000000815347825 */ /* 0x100fe400078e0206 */
[----:B------:R-:W5:Y:S02]  /*08f0*/  LDG.E.64 R28, desc[UR4][R28.64] ;  /* 0x000000041c1c7981 */ /* 0x000f64000c1e1b00 */
[----:B------:R-:W-:-:S02]  /*0900*/  IMAD.WIDE R18, R0, 0x8, R6 ;  /* 0x0000000800127825 */ /* 0x000fc400078e0206 */
[----:B------:R-:W5:Y:S02]  /*0910*/  LDG.E.64 R52, desc[UR4][R52.64] ;  /* 0x0000000434347981 */ /* 0x000f64000c1e1b00 */
[C---:B0-----:R-:W-:Y:S02]  /*0920*/  IMAD.WIDE R8, R0.reuse, 0x8, R8 ;  /* 0x0000000800087825 */ /* 0x041fe400078e0208 */
[----:B------:R0:W5:Y:S02]  /*0930*/  LDG.E.64 R20, desc[UR4][R18.64] ;  /* 0x0000000412147981 */ /* 0x000164000c1e1b00 */
[C---:B-1----:R-:W-:Y:S02]  /*0940*/  IMAD.WIDE R30, R0.reuse, 0x8, R30 ;  /* 0x00000008001e7825 */ /* 0x042fe400078e021e */
[----:B------:R0:W5:Y:S02]  /*0950*/  LDG.E.64 R22, desc[UR4][R8.64] ;  /* 0x0000000408167981 */ /* 0x000164000c1e1b00 */
[----:B------:R-:W-:-:S02]  /*0960*/  IMAD.WIDE R32, R0, 0x8, R32 ;  /* 0x0000000800207825 */ /* 0x000fc400078e0220 */
[----:B------:R0:W-:Y:S02]  /*0970*/  STG.E.64 desc[UR4][R30.64], RZ ;  /* 0x000000ff1e007986 */ /* 0x0001e4000c101b04 */
[----:B------:R-:W-:Y:S02]  /*0980*/  IMAD.U32 R6, RZ, RZ, UR6 ;  /* 0x00000006ff067e24 */ /* 0x000fe4000f8e00ff */
[----:B------:R-:W-:Y:S01]  /*0990*/  IMAD.U32 R7, RZ, RZ, UR7 ;  /* 0x00000007ff077e24 */ /* 0x000fe2000f8e00ff */
[----:B------:R0:W-:Y:S01]  /*09a0*/  STG.E.64 desc[UR4][R32.64], RZ ;  /* 0x000000ff20007986 */ /* 0x0001e2000c101b04 */
[----:B------:R-:W-:Y:S04]  /*09b0*/  BSSY.RECONVERGENT B1, `(.L_x_34) ;  /* 0x0000068000017945 */ /* 0x000fe80003800200 */
[----:B------:R-:W-:-:S14]  /*09c0*/  DSETP.NEU.AND P0, PT, R16, R6, PT ;  /* 0x000000061000722a */ /* 0x000fdc0003f0d000 */
[----:B0-----:R-:W-:Y:S05]  /*09d0*/  @!P0 BRA `(.L_x_35) ;  /* 0x0000000400948947 */ /* 0x001fea0003800000 */
[----:B------:R-:W-:Y:S01]  /*09e0*/  DADD R8, -RZ, |R6| ;  /* 0x00000000ff087229 */ /* 0x000fe20000000506 */
[----:B------:R-:W-:Y:S01]  /*09f0*/  BSSY.RECONVERGENT B0, `(.L_x_36) ;  /* 0x0000004000007945 */ /* 0x000fe20003800200 */
[----:B------:R-:W-:-:S08]  /*0a00*/  MOV R6, 0xa30 ;  /* 0x00000a3000067802 */ /* 0x000fd00000000f00 */
[----:B------:R-:W-:-:S07]  /*0a10*/  IMAD.MOV.U32 R5, RZ, RZ, R9 ;  /* 0x000000ffff057224 */ /* 0x000fce00078e0009 */
[----:B-----5:R-:W-:Y:S05]  /*0a20*/  CALL.REL.NOINC `($_Z20boundary_interpolatePdS_S_S_S_S_PKdS1_S1_S1_S1_S1_S1_iiidddi$__internal_accurate_pow) ;  /* 0x0000003400c07944 */ /* 0x020fea0003c00000 */
[----:B------:R-:W-:Y:S05]  /*0a30*/  BSYNC.RECONVERGENT B0 ;  /* 0x0000000000007941 */ /* 0x000fea0003800200 */
.L_x_36:
[----:B------:R-:W0:Y:S01]  /*0a40*/  LDC.64 R36, c[0x0][0x3f8] ;  /* 0x0000fe00ff247b82 */ /* 0x000e220000000a00 */
[----:B------:R-:W-:Y:S01]  /*0a50*/  IMAD.MOV.U32 R9, RZ, RZ, R5 ;  /* 0x000000ffff097224 */ /* 0x000fe200078e0005 */
        /* <DEDUP_REMOVED lines=11> */
[----:B------:R-:W-:Y:S01]  /*0b10*/  @!P0 IMAD.MOV.U32 R8, RZ, RZ, 0x0 ;  /* 0x00000000ff088424 */ /* 0x000fe200078e00ff */
[----:B------:R-:W-:-:S07]  /*0b20*/  @!P0 MOV R9, 0x7ff00000 ;  /* 0x7ff0000000098802 */ /* 0x000fce0000000f00 */
.L_x_37:
[----:B------:R-:W-:Y:S01]  /*0b30*/  FSEL R41, R9, 1.875, P2 ;  /* 0x3ff0000009297808 */ /* 0x000fe20001000000 */
[----:B------:R-:W-:Y:S01]  /*0b40*/  DADD R38, R28, R28 ;  /* 0x000000001c267229 */ /* 0x000fe2000000001c */
[----:B------:R-:W-:Y:S01]  /*0b50*/  FSEL R40, R8, RZ, P2 ;  /* 0x000000ff08287208 */ /* 0x000fe20001000000 */
[----:B------:R-:W-:Y:S01]  /*0b60*/  DADD R36, R20, R20 ;  /* 0x0000000014247229 */ /* 0x000fe20000000014 */
        /* <DEDUP_REMOVED lines=16> */
[----:B------:R-:W-:-:S08]  /*0c70*/  DFMA R38, -R40, R8, 1 ;  /* 0x3ff000002826742b */ /* 0x000fd00000000108 */
[----:B------:R-:W-:Y:S01]  /*0c80*/  DFMA R38, R8, R38, R8 ;  /* 0x000000260826722b */ /* 0x000fe20000000008 */
        /* <DEDUP_REMOVED lines=14> */
[----:B------:R-:W-:Y:S05]  /*0d70*/  CALL.REL.NOINC `($__internal_1_$__cuda_sm20_div_rn_f64_full) ;  /* 0x0000002c00587944 */ /* 0x000fea0003c00000 */
[----:B------:R-:W-:Y:S01]  /*0d80*/  IMAD.MOV.U32 R42, RZ, RZ, R8 ;  /* 0x000000ffff2a7224 */ /* 0x000fe200078e0008 */
[----:B------:R-:W-:-:S07]  /*0d90*/  MOV R43, R5 ;  /* 0x00000005002b7202 */ /* 0x000fce0000000f00 */
.L_x_39:
[----:B------:R-:W-:Y:S05]  /*0da0*/  BSYNC.RECONVERGENT B2 ;  /* 0x0000000000027941 */ /* 0x000fea0003800200 */
.L_x_38:
[----:B------:R-:W0:Y:S01]  /*0db0*/  LDCU UR6, c[0x0][0x3fc] ;  /* 0x00007f80ff0677ac */ /* 0x000e220008000800 */
[----:B------:R-:W1:Y:S01]  /*0dc0*/  LDC.64 R6, c[0x0][0x3f8] ;  /* 0x0000fe00ff067b82 */ /* 0x000e620000000a00 */
[----:B------:R-:W-:Y:S01]  /*0dd0*/  IMAD.MOV.U32 R8, RZ, RZ, 0x1 ;  /* 0x00000001ff087424 */ /* 0x000fe200078e00ff */
[----:B------:R-:W-:Y:S01]  /*0de0*/  BSSY.RECONVERGENT B2, `(.L_x_40) ;  /* 0x0000017000027945 */ /* 0x000fe20003800200 */
[----:B0-----:R-:W1:Y:S04]  /*0df0*/  MUFU.RCP64H R9, UR6 ;  /* 0x0000000600097d08 */ /* 0x001e680008001800 */
[----:B-1----:R-:W-:-:S08]  /*0e00*/  DFMA R36, R8, -R6, 1 ;  /* 0x3ff000000824742b */ /* 0x002fd00000000806 */
[----:B------:R-:W-:-:S08]  /*0e10*/  DFMA R36, R36, R36, R36 ;  /* 0x000000242424722b */ /* 0x000fd00000000024 */
[----:B------:R-:W-:Y:S02]  /*0e20*/  DFMA R8, R8, R36, R8 ;  /* 0x000000240808722b */ /* 0x000fe40000000008 */
[----:B------:R-:W-:-:S06]  /*0e30*/  DADD R36, -R20, R28 ;  /* 0x0000000014247229 */ /* 0x000fcc000000011c */
[----:B------:R-:W-:-:S04]  /*0e40*/  DFMA R38, R8, -R6, 1 ;  /* 0x3ff000000826742b */ /* 0x000fc80000000806 */
[----:B------:R-:W-:-:S04]  /*0e50*/  FSETP.GEU.AND P1, PT, |R37|, 6.5827683646048100446e-37, PT ;  /* 0x036000002500780b */ /* 0x000fc80003f2e200 */
[----:B------:R-:W-:-:S08]  /*0e60*/  DFMA R8, R8, R38, R8 ;  /* 0x000000260808722b */ /* 0x000fd00000000008 */
[----:B------:R-:W-:-:S08]  /*0e70*/  DMUL R38, R36, R8 ;  /* 0x0000000824267228 */ /* 0x000fd00000000000 */
[----:B------:R-:W-:-:S08]  /*0e80*/  DFMA R6, R38, -R6, R36 ;  /* 0x800000062606722b */ /* 0x000fd00000000024 */
[----:B------:R-:W-:-:S10]  /*0e90*/  DFMA R8, R8, R6, R38 ;  /* 0x000000060808722b */ /* 0x000fd40000000026 */
[----:B------:R-:W-:-:S05]  /*0ea0*/  FFMA R5, RZ, UR6, R9 ;  /* 0x00000006ff057c23 */ /* 0x000fca0008000009 */
[----:B------:R-:W-:-:S13]  /*0eb0*/  FSETP.GT.AND P0, PT, |R5|, 1.469367938527859385e-39, PT ;  /* 0x001000000500780b */ /* 0x000fda0003f04200 */
[----:B------:R-:W-:Y:S05]  /*0ec0*/  @P0 BRA P1, `(.L_x_41) ;  /* 0x0000000000200947 */ /* 0x000fea0000800000 */
[----:B------:R-:W0:Y:S01]  /*0ed0*/  LDCU.64 UR6, c[0x0][0x3f8] ;  /* 0x00007f00ff0677ac */ /* 0x000e220008000a00 */
[----:B------:R-:W-:Y:S01]  /*0ee0*/  IMAD.MOV.U32 R10, RZ, RZ, R36 ;  /* 0x000000ffff0a7224 */ /* 0x000fe200078e0024 */
[----:B------:R-:W-:Y:S01]  /*0ef0*/  MOV R6, 0xf40 ;  /* 0x00000f4000067802 */ /* 0x000fe20000000f00 */
[----:B------:R-:W-:Y:S02]  /*0f00*/  IMAD.MOV.U32 R7, RZ, RZ, R37 ;  /* 0x000000ffff077224 */ /* 0x000fe400078e0025 */
[----:B0-----:R-:W-:Y:S02]  /*0f10*/  IMAD.U32 R8, RZ, RZ, UR6 ;  /* 0x00000006ff087e24 */ /* 0x001fe4000f8e00ff */
[----:B------:R-:W-:-:S07]  /*0f20*/  IMAD.U32 R5, RZ, RZ, UR7 ;  /* 0x00000007ff057e24 */ /* 0x000fce000f8e00ff */
[----:B------:R-:W-:Y:S05]  /*0f30*/  CALL.REL.NOINC `($__internal_1_$__cuda_sm20_div_rn_f64_full) ;  /* 0x0000002800e87944 */ /* 0x000fea0003c00000 */
[----:B------:R-:W-:-:S07]  /*0f40*/  IMAD.MOV.U32 R9, RZ, RZ, R5 ;  /* 0x000000ffff097224 */ /* 0x000fce00078e0005 */
.L_x_41:
[----:B------:R-:W-:Y:S05]  /*0f50*/  BSYNC.RECONVERGENT B2 ;  /* 0x0000000000027941 */ /* 0x000fea0003800200 */
.L_x_40:
[----:B------:R-:W0:Y:S01]  /*0f60*/  LDCU.64 UR6, c[0x0][0x3f8] ;  /* 0x00007f00ff0677ac */ /* 0x000e220008000a00 */
[----:B------:R-:W-:Y:S02]  /*0f70*/  DMUL R40, R40, R42 ;  /* 0x0000002a28287228 */ /* 0x000fe40000000000 */
[----:B------:R-:W-:-:S06]  /*0f80*/  DADD R36, R20, R28 ;  /* 0x0000000014247229 */ /* 0x000fcc000000001c */
[----:B------:R-:W-:-:S08]  /*0f90*/  DMUL R40, R40, -0.25 ;  /* 0xbfd0000028287828 */ /* 0x000fd00000000000 */
[----:B------:R-:W-:Y:S01]  /*0fa0*/  DFMA R36, R36, 0.5, R40 ;  /* 0x3fe000002424782b */ /* 0x000fe20000000028 */
[----:B0-----:R-:W-:Y:S01]  /*0fb0*/  MOV R6, UR6 ;  /* 0x0000000600067c02 */ /* 0x001fe20008000f00 */
[----:B------:R-:W-:-:S06]  /*0fc0*/  IMAD.U32 R7, RZ, RZ, UR7 ;  /* 0x00000007ff077e24 */ /* 0x000fcc000f8e00ff */
[----:B------:R-:W-:-:S08]  /*0fd0*/  DFMA R16, R6, -0.5, R16 ;  /* 0xbfe000000610782b */ /* 0x000fd00000000010 */
[----:B------:R-:W-:-:S08]  /*0fe0*/  DMUL R42, R16, R42 ;  /* 0x0000002a102a7228 */ /* 0x000fd00000000000 */
[----:B------:R-:W-:-:S08]  /*0ff0*/  DMUL R42, R16, R42 ;  /* 0x0000002a102a7228 */ /* 0x000fd00000000000 */
[----:B------:R-:W-:-:S08]  /*1000*/  DFMA R42, R16, R8, R42 ;  /* 0x00000008102a722b */ /* 0x000fd0000000002a */
[----:B------:R-:W-:-:S07]  /*1010*/  DADD R36, R36, R42 ;  /* 0x0000000024247229 */ /* 0x000fce000000002a */
[----:B------:R0:W-:Y:S04]  /*1020*/  STG.E.64 desc[UR4][R30.64], R36 ;  /* 0x000000241e007986 */ /* 0x0001e8000c101b04 */
.L_x_35:
[----:B------:R-:W-:Y:S05]  /*1030*/  BSYNC.RECONVERGENT B1 ;  /* 0x0000000000017941 */ /* 0x000fea0003800200 */
.L_x_34:
[----:B-----5:R-:W-:Y:S01]  /*1040*/  DSETP.NEU.AND P0, PT, R22, R6, PT ;  /* 0x000000061600722a */ /* 0x020fe20003f0d000 */
[----:B------:R-:W-:-:S13]  /*1050*/  BSSY.RECONVERGENT B1, `(.L_x_42) ;  /* 0x0000065000017945 */ /* 0x000fda0003800200 */
[----:B------:R-:W-:Y:S05]  /*1060*/  @!P0 BRA `(.L_x_43) ;  /* 0x00000004008c8947 */ /* 0x000fea0003800000 */
[----:B------:R-:W-:Y:S01]  /*1070*/  DADD R8, R26, R26 ;  /* 0x000000001a087229 */ /* 0x000fe2000000001a */
[----:B------:R-:W-:Y:S01]  /*1080*/  BSSY.RECONVERGENT B0, `(.L_x_44) ;  /* 0x0000013000007945 */ /* 0x000fe20003800200 */
[----:B------:R-:W-:-:S06]  /*1090*/  DADD R16, R20, R20 ;  /* 0x0000000014107229 */ /* 0x000fcc0000000014 */
[----:B------:R-:W-:Y:S02]  /*10a0*/  DADD R8, R20, -R8 ;  /* 0x0000000014087229 */ /* 0x000fe40000000808 */
[----:B------:R-:W-:-:S06]  /*10b0*/  DADD R16, R28, -R16 ;  /* 0x000000001c107229 */ /* 0x000fcc0000000810 */
[----:B------:R-:W-:Y:S02]  /*10c0*/  DADD R8, R24, R8 ;  /* 0x0000000018087229 */ /* 0x000fe40000000008 */
[----:B------:R-:W-:-:S08]  /*10d0*/  DADD R24, R26, R16 ;  /* 0x000000001a187229 */ /* 0x000fd00000000010 */
[----:B------:R-:W-:-:S06]  /*10e0*/  DSETP.GEU.AND P0, PT, |R24|, |R8|, PT ;  /* 0x400000081800722a */ /* 0x000fcc0003f0e200 */
[----:B------:R-:W-:Y:S02]  /*10f0*/  FSEL R16, R24, R8, !P0 ;  /* 0x0000000818107208 */ /* 0x000fe40004000000 */
[----:B------:R-:W-:Y:S01]  /*1100*/  FSEL R17, R25, R9, !P0 ;  /* 0x0000000919117208 */ /* 0x000fe20004000000 */
[----:B------:R-:W-:Y:S02]  /*1110*/  DMUL R8, R24, R8 ;  /* 0x0000000818087228 */ /* 0x000fe40000000000 */
[----:B------:R-:W-:-:S03]  /*1120*/  DADD R24, -RZ, |R6| ;  /* 0x00000000ff187229 */ /* 0x000fc60000000506 */
[----:B------:R-:W-:-:S03]  /*1130*/  DMUL R6, R16, 0.5 ;  /* 0x3fe0000010067828 */ /* 0x000fc60000000000 */
[----:B------:R-:W-:-:S04]  /*1140*/  DSETP.GEU.AND P0, PT, R8, RZ, PT ;  /* 0x000000ff0800722a */ /* 0x000fc80003f0e000 */
[----:B------:R-:W-:Y:S02]  /*1150*/  IMAD.MOV.U32 R8, RZ, RZ, R24 ;  /* 0x000000ffff087224 */ /* 0x000fe400078e0018 */
[----:B------:R-:W-:Y:S01]  /*1160*/  IMAD.MOV.U32 R5, RZ, RZ, R25 ;  /* 0x000000ffff057224 */ /* 0x000fe200078e0019 */
[----:B------:R-:W-:Y:S02]  /*1170*/  FSEL R28, R6, RZ, P0 ;  /* 0x000000ff061c7208 */ /* 0x000fe40000000000 */
[----:B------:R-:W-:Y:S02]  /*1180*/  FSEL R29, R7, RZ, P0 ;  /* 0x000000ff071d7208 */ /* 0x000fe40000000000 */
[----:B------:R-:W-:-:S07]  /*1190*/  MOV R6, 0x11b0 ;  /* 0x000011b000067802 */ /* 0x000fce0000000f00 */
[----:B0-----:R-:W-:Y:S05]  /*11a0*/  CALL.REL.NOINC `($_Z20boundary_interpolatePdS_S_S_S_S_PKdS1_S1_S1_S1_S1_S1_iiidddi$__internal_accurate_pow) ;  /* 0x0000002c00e07944 */ /* 0x001fea0003c00000 */
[----:B------:R-:W-:Y:S05]  /*11b0*/  BSYNC.RECONVERGENT B0 ;  /* 0x0000000000007941 */ /* 0x000fea0003800200 */
.L_x_44:
        /* <DEDUP_REMOVED lines=15> */
.L_x_45:
[----:B------:R-:W-:Y:S01]  /*12b0*/  FSEL R17, R9, 1.875, P2 ;  /* 0x3ff0000009117808 */ /* 0x000fe20001000000 */
[----:B------:R-:W-:Y:S01]  /*12c0*/  BSSY.RECONVERGENT B2, `(.L_x_46) ;  /* 0x0000018000027945 */ /* 0x000fe20003800200 */
[----:B------:R-:W-:Y:S02]  /*12d0*/  FSEL R16, R8, RZ, P2 ;  /* 0x000000ff08107208 */ /* 0x000fe40001000000 */
[----:B------:R-:W0:Y:S01]  /*12e0*/  MUFU.RCP64H R7, R17 ;  /* 0x0000001100077308 */ /* 0x000e220000001800 */
[----:B------:R-:W-:Y:S02]  /*12f0*/  MOV R6, 0x1 ;  /* 0x0000000100067802 */ /* 0x000fe40000000f00 */
[----:B------:R-:W-:-:S04]  /*1300*/  FSETP.GEU.AND P1, PT, |R29|, 6.5827683646048100446e-37, PT ;  /* 0x036000001d00780b */ /* 0x000fc80003f2e200 */
[----:B0-----:R-:W-:-:S08]  /*1310*/  DFMA R8, -R16, R6, 1 ;  /* 0x3ff000001008742b */ /* 0x001fd00000000106 */
[----:B------:R-:W-:-:S08]  /*1320*/  DFMA R8, R8, R8, R8 ;  /* 0x000000080808722b */ /* 0x000fd00000000008 */
[----:B------:R-:W-:-:S08]  /*1330*/  DFMA R8, R6, R8, R6 ;  /* 0x000000080608722b */ /* 0x000fd00000000006 */
[----:B------:R-:W-:-:S08]  /*1340*/  DFMA R6, -R16, R8, 1 ;  /* 0x3ff000001006742b */ /* 0x000fd00000000108 */
        /* <DEDUP_REMOVED lines=13> */
[----:B------:R-:W-:Y:S02]  /*1420*/  IMAD.MOV.U32 R24, RZ, RZ, R8 ;  /* 0x000000ffff187224 */ /* 0x000fe400078e0008 */
[----:B------:R-:W-:-:S07]  /*1430*/  IMAD.MOV.U32 R25, RZ, RZ, R5 ;  /* 0x000000ffff197224 */ /* 0x000fce00078e0005 */
.L_x_47:
[----:B------:R-:W-:Y:S05]  /*1440*/  BSYNC.RECONVERGENT B2 ;  /* 0x0000000000027941 */ /* 0x000fea0003800200 */
.L_x_46:
[----:B------:R-:W0:Y:S01]  /*1450*/  LDCU UR6, c[0x0][0x3fc] ;  /* 0x00007f80ff0677ac */ /* 0x000e220008000800 */
[----:B------:R-:W1:Y:S01]  /*1460*/  LDC.64 R28, c[0x0][0x3f8] ;  /* 0x0000fe00ff1c7b82 */ /* 0x000e620000000a00 */
[----:B------:R-:W-:Y:S01]  /*1470*/  MOV R6, 0x1 ;  /* 0x0000000100067802 */ /* 0x000fe20000000f00 */
        /* <DEDUP_REMOVED lines=18> */
[----:B0-----:R-:W-:Y:S02]  /*15a0*/  IMAD.U32 R8, RZ, RZ, UR6 ;  /* 0x00000006ff087e24 */ /* 0x001fe4000f8e00ff */
[----:B------:R-:W-:-:S07]  /*15b0*/  IMAD.U32 R5, RZ, RZ, UR7 ;  /* 0x00000007ff057e24 */ /* 0x000fce000f8e00ff */
[----:B------:R-:W-:Y:S05]  /*15c0*/  CALL.REL.NOINC `($__internal_1_$__cuda_sm20_div_rn_f64_full) ;  /* 0x0000002400447944 */ /* 0x000fea0003c00000 */
[----:B------:R-:W-:-:S07]  /*15d0*/  IMAD.MOV.U32 R9, RZ, RZ, R5 ;  /* 0x000000ffff097224 */ /* 0x000fce00078e0005 */
.L_x_49:
[----:B------:R-:W-:Y:S05]  /*15e0*/  BSYNC.RECONVERGENT B2 ;  /* 0x0000000000027941 */ /* 0x000fea0003800200 */
.L_x_48:
[----:B------:R-:W0:Y:S01]  /*15f0*/  LDC.64 R6, c[0x0][0x3f8] ;  /* 0x0000fe00ff067b82 */ /* 0x000e220000000a00 */
[----:B------:R-:W-:Y:S02]  /*1600*/  DMUL R16, R16, R24 ;  /* 0x0000001810107228 */ /* 0x000fe40000000000 */
[----:B------:R-:W-:-:S06]  /*1610*/  DADD R20, R26, R20 ;  /* 0x000000001a147229 */ /* 0x000fcc0000000014 */
[----:B------:R-:W-:-:S08]  /*1620*/  DMUL R16, R16, -0.25 ;  /* 0xbfd0000010107828 */ /* 0x000fd00000000000 */
[----:B------:R-:W-:Y:S02]  /*1630*/  DFMA R16, R20, 0.5, R16 ;  /* 0x3fe000001410782b */ /* 0x000fe40000000010 */
[----:B0-----:R-:W-:-:S08]  /*1640*/  DFMA R22, R6, 0.5, -R22 ;  /* 0x3fe000000616782b */ /* 0x001fd00000000816 */
[----:B------:R-:W-:-:S08]  /*1650*/  DMUL R24, R22, R24 ;  /* 0x0000001816187228 */ /* 0x000fd00000000000 */
[----:B------:R-:W-:-:S08]  /*1660*/  DMUL R24, R22, R24 ;  /* 0x0000001816187228 */ /* 0x000fd00000000000 */
[----:B------:R-:W-:-:S08]  /*1670*/  DFMA R24, R22, R8, R24 ;  /* 0x000000081618722b */ /* 0x000fd00000000018 */
[----:B------:R-:W-:-:S07]  /*1680*/  DADD R16, R16, R24 ;  /* 0x0000000010107229 */ /* 0x000fce0000000018 */
[----:B------:R1:W-:Y:S04]  /*1690*/  STG.E.64 desc[UR4][R32.64], R16 ;  /* 0x0000001020007986 */ /* 0x0003e8000c101b04 */
.L_x_43:
[----:B------:R-:W-:Y:S05]  /*16a0*/  BSYNC.RECONVERGENT B1 ;  /* 0x0000000000017941 */ /* 0x000fea0003800200 */
.L_x_42:
[----:B0-----:R-:W0:Y:S01]  /*16b0*/  LDC.64 R30, c[0x0][0x3c0] ;  /* 0x0000f000ff1e7b82 */ /* 0x001e220000000a00 */
[C---:B------:R-:W-:Y:S01]  /*16c0*/  VIADD R6, R34.reuse, 0x1 ;  /* 0x0000000122067836 */ /* 0x040fe20000000000 */
[C---:B-1----:R-:W-:Y:S01]  /*16d0*/  IADD3 R16, PT, PT, R34.reuse, -0x1, RZ ;  /* 0xffffffff22107810 */ /* 0x042fe20007ffe0ff */
[C---:B------:R-:W-:Y:S01]  /*16e0*/  VIADD R20, R34.reuse, 0xfffffffe ;  /* 0xfffffffe22147836 */ /* 0x040fe20000000000 */
[----:B------:R-:W1:Y:S01]  /*16f0*/  LDCU UR6, c[0x0][0x3e8] ;  /* 0x00007d00ff0677ac */ /* 0x000e620008000800 */
[----:B------:R-:W-:Y:S01]  /*1700*/  VIADD R8, R34, 0x2 ;  /* 0x0000000222087836 */ /* 0x000fe20000000000 */
[----:B------:R2:W5:Y:S01]  /*1710*/  LDG.E.64 R28, desc[UR4][R18.64] ;  /* 0x00000004121c7981 */ /* 0x000562000c1e1b00 */
[----:B------:R-:W3:Y:S01]  /*1720*/  I2F.F64 R6, R6 ;  /* 0x0000000600067312 */ /* 0x000ee20000201c00 */
[----:B------:R-:W-:-:S07]  /*1730*/  IMAD.MOV.U32 R5, RZ, RZ, RZ ;  /* 0x000000ffff057224 */ /* 0x000fce00078e00ff */
[----:B------:R-:W4:Y:S01]  /*1740*/  I2F.F64 R16, R16 ;  /* 0x0000001000107312 */ /* 0x000f220000201c00 */
[----:B---3--:R-:W-:-:S07]  /*1750*/  DSETP.MAX.AND P0, P2, RZ, R6, PT ;  /* 0x00000006ff00722a */ /* 0x008fce0003a0f000 */
[----:B------:R-:W3:Y:S01]  /*1760*/  I2F.F64 R20, R20 ;  /* 0x0000001400147312 */ /* 0x000ee20000201c00 */
[----:B0-----:R-:W-:Y:S01]  /*1770*/  IMAD.WIDE R30, R0, 0x8, R30 ;  /* 0x00000008001e7825 */ /* 0x001fe200078e021e */
[----:B------:R-:W-:-:S03]  /*1780*/  FSEL R5, R5, R7, P0 ;  /* 0x0000000705057208 */ /* 0x000fc60000000000 */
[----:B------:R-:W-:Y:S02]  /*1790*/  IMAD.MOV.U32 R23, RZ, RZ, R6 ;  /* 0x000000ffff177224 */ /* 0x000fe400078e0006 */
[----:B------:R-:W2:Y:S01]  /*17a0*/  LDG.E.64 R30, desc[UR4][R30.64] ;  /* 0x000000041e1e7981 */ /* 0x000ea2000c1e1b00 */
[----:B------:R-:W0:Y:S01]  /*17b0*/  I2F.F64 R8, R8 ;  /* 0x0000000800087312 */ /* 0x000e220000201c00 */
[----:B----4-:R-:W-:Y:S01]  /*17c0*/  DSETP.MAX.AND P4, P5, RZ, R16, PT ;  /* 0x00000010ff00722a */ /* 0x010fe20003d8f000 */
[----:B------:R-:W-:Y:S01]  /*17d0*/  IMAD.MOV.U32 R27, RZ, RZ, R16 ;  /* 0x000000ffff1b7224 */ /* 0x000fe200078e0010 */
[----:B------:R-:W-:Y:S01]  /*17e0*/  MOV R16, RZ ;  /* 0x000000ff00107202 */ /* 0x000fe20000000f00 */
[----:B------:R-:W-:Y:S01]  /*17f0*/  IMAD.MOV.U32 R10, RZ, RZ, R17 ;  /* 0x000000ffff0a7224 */ /* 0x000fe200078e0011 */
[----:B------:R-:W-:Y:S02]  /*1800*/  @P2 LOP3.LUT R5, R7, 0x80000, RZ, 0xfc, !PT ;  /* 0x0008000007052812 */ /* 0x000fe400078efcff */
[----:B------:R-:W-:-:S02]  /*1810*/  CS2R R6, SRZ ;  /* 0x0000000000067805 */ /* 0x000fc4000001ff00 */
[----:B------:R-:W-:Y:S01]  /*1820*/  SEL R16, R16, R23, P0 ;  /* 0x0000001710107207 */ /* 0x000fe20000000000 */
[----:B---3--:R-:W-:Y:S01]  /*1830*/  DSETP.MAX.AND P2, P0, RZ, R20, PT ;  /* 0x00000014ff00722a */ /* 0x008fe2000384f000 */
[----:B------:R-:W-:Y:S02]  /*1840*/  IMAD.MOV.U32 R23, RZ, RZ, R20 ;  /* 0x000000ffff177224 */ /* 0x000fe400078e0014 */
[----:B------:R-:W-:Y:S01]  /*1850*/  IMAD.MOV.U32 R17, RZ, RZ, R5 ;  /* 0x000000ffff117224 */ /* 0x000fe200078e0005 */
[----:B------:R-:W-:Y:S01]  /*1860*/  SEL R6, R6, R27, P4 ;  /* 0x0000001b06067207 */ /* 0x000fe20002000000 */
[----:B------:R-:W-:Y:S01]  /*1870*/  IMAD.MOV.U32 R27, RZ, RZ, R21 ;  /* 0x000000ffff1b7224 */ /* 0x000fe200078e0015 */
[----:B------:R-:W-:Y:S01]  /*1880*/  FSEL R7, R7, R10, P4 ;  /* 0x0000000a07077208 */ /* 0x000fe20002000000 */
[----:B0-----:R-:W-:Y:S01]  /*1890*/  DSETP.MAX.AND P3, P1, RZ, R8, PT ;  /* 0x00000008ff00722a */ /* 0x001fe2000396f000 */
[----:B------:R-:W-:Y:S01]  /*18a0*/  @P5 LOP3.LUT R7, R10, 0x80000, RZ, 0xfc, !PT ;  /* 0x000800000a075812 */ /* 0x000fe200078efcff */
[----:B------:R-:W-:Y:S01]  /*18b0*/  DSETP.GT.AND P6, PT, R16, R12, PT ;  /* 0x0000000c1000722a */ /* 0x000fe20003fc4000 */
[----:B------:R-:W-:Y:S01]  /*18c0*/  MOV R10, RZ ;  /* 0x000000ff000a7202 */ /* 0x000fe20000000f00 */
[----:B------:R-:W-:-:S02]  /*18d0*/  IMAD.MOV.U32 R5, RZ, RZ, RZ ;  /* 0x000000ffff057224 */ /* 0x000fc400078e00ff */
[----:B------:R-:W-:Y:S02]  /*18e0*/  IMAD.MOV.U32 R25, RZ, RZ, R8 ;  /* 0x000000ffff197224 */ /* 0x000fe400078e0008 */
[----:B------:R-:W-:Y:S01]  /*18f0*/  FSEL R20, R12, R16, P6 ;  /* 0x000000100c147208 */ /* 0x000fe20003000000 */
[----:B------:R-:W-:Y:S01]  /*1900*/  IMAD.MOV.U32 R16, RZ, RZ, RZ ;  /* 0x000000ffff107224 */ /* 0x000fe200078e00ff */
[----:B------:R-:W-:Y:S01]  /*1910*/  FSEL R21, R13, R17, P6 ;  /* 0x000000110d157208 */ /* 0x000fe20003000000 */
[----:B------:R-:W-:Y:S01]  /*1920*/  IMAD.MOV.U32 R8, RZ, RZ, RZ ;  /* 0x000000ffff087224 */ /* 0x000fe200078e00ff */
[----:B------:R-:W-:Y:S02]  /*1930*/  FSEL R17, R10, R27, P2 ;  /* 0x0000001b0a117208 */ /* 0x000fe40001000000 */
[----:B------:R-:W-:Y:S01]  /*1940*/  SEL R16, R16, R23, P2 ;  /* 0x0000001710107207 */ /* 0x000fe20001000000 */
[----:B------:R-:W-:Y:S01]  /*1950*/  F2I.F64.TRUNC R20, R20 ;  /* 0x0000001400147311 */ /* 0x000fe2000030d100 */
[----:B------:R-:W-:-:S02]  /*1960*/  @P0 LOP3.LUT R17, R27, 0x80000, RZ, 0xfc, !PT ;  /* 0x000800001b110812 */ /* 0x000fc400078efcff */
[----:B------:R-:W-:Y:S01]  /*1970*/  FSEL R5, R5, R9, P3 ;  /* 0x0000000905057208 */ /* 0x000fe20001800000 */
[----:B------:R-:W0:Y:S01]  /*1980*/  LDC.64 R26, c[0x0][0x3c8] ;  /* 0x0000f200ff1a7b82 */ /* 0x000e220000000a00 */
[----:B------:R-:W-:Y:S02]  /*1990*/  @P1 LOP3.LUT R5, R9, 0x80000, RZ, 0xfc, !PT ;  /* 0x0008000009051812 */ /* 0x000fe400078efcff */
[--C-:B------:R-:W-:Y:S01]  /*19a0*/  DSETP.GT.AND P1, PT, R16, R12.reuse, PT ;  /* 0x0000000c1000722a */ /* 0x100fe20003f24000 */
[----:B------:R-:W-:Y:S01]  /*19b0*/  SEL R8, R8, R25, P3 ;  /* 0x0000001908087207 */ /* 0x000fe20001800000 */
[----:B------:R-:W-:Y:S01]  /*19c0*/  DSETP.GT.AND P3, PT, R6, R12, PT ;  /* 0x0000000c0600722a */ /* 0x000fe20003f64000 */
[----:B------:R-:W-:-:S03]  /*19d0*/  IMAD.MOV.U32 R9, RZ, RZ, R5 ;  /* 0x000000ffff097224 */ /* 0x000fc600078e0005 */
[C---:B------:R-:W-:Y:S02]  /*19e0*/  FSEL R16, R12.reuse, R16, P1 ;  /* 0x000000100c107208 */ /* 0x040fe40000800000 */
[C---:B------:R-:W-:Y:S01]  /*19f0*/  FSEL R17, R13.reuse, R17, P1 ;  /* 0x000000110d117208 */ /* 0x040fe20000800000 */
[----:B------:R-:W-:Y:S01]  /*1a00*/  DSETP.GT.AND P0, PT, R8, R12, PT ;  /* 0x0000000c0800722a */ /* 0x000fe20003f04000 */
[C---:B------:R-:W-:Y:S02]  /*1a10*/  FSEL R22, R12.reuse, R6, P3 ;  /* 0x000000060c167208 */ /* 0x040fe40001800000 */
[----:B------:R-:W1:Y:S01]  /*1a20*/  F2I.F64.TRUNC R16, R16 ;  /* 0x0000001000107311 */ /* 0x000e62000030d100 */
[C---:B------:R-:W-:Y:S02]  /*1a30*/  FSEL R23, R13.reuse, R7, P3 ;  /* 0x000000070d177208 */ /* 0x040fe40001800000 */
[----:B------:R-:W-:Y:S02]  /*1a40*/  FSEL R6, R12, R8, P0 ;  /* 0x000000080c067208 */ /* 0x000fe40000000000 */
[----:B------:R-:W-:-:S02]  /*1a50*/  FSEL R7, R13, R9, P0 ;  /* 0x000000090d077208 */ /* 0x000fc40000000000 */
[----:B------:R-:W3:Y:S01]  /*1a60*/  LDC.64 R8, c[0x0][0x3e0] ;  /* 0x0000f800ff087b82 */ /* 0x000ee20000000a00 */
[----:B------:R-:W4:Y:S01]  /*1a70*/  F2I.F64.TRUNC R22, R22 ;  /* 0x0000001600167311 */ /* 0x000f22000030d100 */
[----:B-1----:R-:W-:-:S07]  /*1a80*/  IMAD R25, R11, UR6, R16 ;  /* 0x000000060b197c24 */ /* 0x002fce000f8e0210 */
[----:B------:R-:W1:Y:S01]  /*1a90*/  F2I.F64.TRUNC R6, R6 ;  /* 0x0000000600067311 */ /* 0x000e62000030d100 */
[----:B------:R-:W3:Y:S01]  /*1aa0*/  LDC.64 R16, c[0x0][0x390] ;  /* 0x0000e400ff107b82 */ /* 0x000ee20000000a00 */
[----:B------:R-:W-:-:S07]  /*1ab0*/  IMAD R21, R11, UR6, R20 ;  /* 0x000000060b157c24 */ /* 0x000fce000f8e0214 */
[----:B------:R-:W3:Y:S01]  /*1ac0*/  LDC.64 R12, c[0x0][0x398] ;  /* 0x0000e600ff0c7b82 */ /* 0x000ee20000000a00 */
[C---:B----4-:R-:W-:Y:S02]  /*1ad0*/  IMAD R23, R11.reuse, UR6, R22 ;  /* 0x000000060b177c24 */ /* 0x050fe4000f8e0216 */
[----:B-1----:R-:W-:Y:S01]  /*1ae0*/  IMAD R11, R11, UR6, R6 ;  /* 0x000000060b0b7c24 */ /* 0x002fe2000f8e0206 */
[----:B------:R-:W1:Y:S01]  /*1af0*/  LDCU.64 UR6, c[0x0][0x400] ;  /* 0x00008000ff0677ac */ /* 0x000e620008000a00 */
[----:B0-----:R-:W-:-:S04]  /*1b00*/  IMAD.WIDE R26, R0, 0x8, R26 ;  /* 0x00000008001a7825 */ /* 0x001fc800078e021a */
[--C-:B---3--:R-:W-:Y:S02]  /*1b10*/  IMAD.WIDE R24, R25, 0x8, R8.reuse ;  /* 0x0000000819187825 */ /* 0x108fe400078e0208 */
        /* <DEDUP_REMOVED lines=9> */
[----:B------:R-:W-:Y:S02]  /*1bb0*/  IMAD.WIDE R12, R0, 0x8, R12 ;  /* 0x00000008000c7825 */ /* 0x000fe400078e020c */
[----:B------:R0:W-:Y:S02]  /*1bc0*/  STG.E.64 desc[UR4][R16.64], RZ ;  /* 0x000000ff10007986 */ /* 0x0001e4000c101b04 */
[----:B-1----:R-:W-:-:S02]  /*1bd0*/  IMAD.U32 R6, RZ, RZ, UR6 ;  /* 0x00000006ff067e24 */ /* 0x002fc4000f8e00ff */
[----:B------:R-:W-:Y:S01]  /*1be0*/  IMAD.U32 R7, RZ, RZ, UR7 ;  /* 0x00000007ff077e24 */ /* 0x000fe2000f8e00ff */
[----:B------:R0:W-:Y:S01]  /*1bf0*/  STG.E.64 desc[UR4][R12.64], RZ ;  /* 0x000000ff0c007986 */ /* 0x0001e2000c101b04 */
[----:B------:R-:W-:Y:S04]  /*1c00*/  BSSY.RECONVERGENT B1, `(.L_x_50) ;  /* 0x0000066000017945 */ /* 0x000fe80003800200 */
[----:B--2---:R-:W-:-:S14]  /*1c10*/  DSETP.NEU.AND P0, PT, R30, R6, PT ;  /* 0x000000061e00722a */ /* 0x004fdc0003f0d000 */
[----:B0-----:R-:W-:Y:S05]  /*1c20*/  @!P0 BRA `(.L_x_51) ;  /* 0x00000004008c8947 */ /* 0x001fea0003800000 */
[----:B------:R-:W-:Y:S01]  /*1c30*/  DADD R8, -RZ, |R6| ;  /* 0x00000000ff087229 */ /* 0x000fe20000000506 */
[----:B------:R-:W-:Y:S01]  /*1c40*/  BSSY.RECONVERGENT B0, `(.L_x_52) ;  /* 0x0000004000007945 */ /* 0x000fe20003800200 */
[----:B------:R-:W-:-:S08]  /*1c50*/  MOV R6, 0x1c80 ;  /* 0x00001c8000067802 */ /* 0x000fd00000000f00 */
[----:B------:R-:W-:-:S07]  /*1c60*/  IMAD.MOV.U32 R5, RZ, RZ, R9 ;  /* 0x000000ffff057224 */ /* 0x000fce00078e0009 */
[----:B-----5:R-:W-:Y:S05]  /*1c70*/  CALL.REL.NOINC `($_Z20boundary_interpolatePdS_S_S_S_S_PKdS1_S1_S1_S1_S1_S1_iiidddi$__internal_accurate_pow) ;  /* 0x00000024002c7944 */ /* 0x020fea0003c00000 */
[----:B------:R-:W-:Y:S05]  /*1c80*/  BSYNC.RECONVERGENT B0 ;  /* 0x0000000000007941 */ /* 0x000fea0003800200 */
.L_x_52:
        /* <DEDUP_REMOVED lines=15> */
.L_x_53:
        /* <DEDUP_REMOVED lines=34> */
[----:B------:R-:W-:-:S07]  /*1fa0*/  IMAD.MOV.U32 R5, RZ, RZ, R33 ;  /* 0x000000ffff057224 */ /* 0x000fce00078e0021 */
[----:B------:R-:W-:Y:S05]  /*1fb0*/  CALL.REL.NOINC `($__internal_1_$__cuda_sm20_div_rn_f64_full) ;  /* 0x0000001800c87944 */ /* 0x000fea0003c00000 */
[----:B------:R-:W-:Y:S02]  /*1fc0*/  IMAD.MOV.U32 R34, RZ, RZ, R8 ;  /* 0x000000ffff227224 */ /* 0x000fe400078e0008 */
[----:B------:R-:W-:-:S07]  /*1fd0*/  IMAD.MOV.U32 R35, RZ, RZ, R5 ;  /* 0x000000ffff237224 */ /* 0x000fce00078e0005 */
.L_x_55:
[----:B------:R-:W-:Y:S05]  /*1fe0*/  BSYNC.RECONVERGENT B2 ;  /* 0x0000000000027941 */ /* 0x000fea0003800200 */
.L_x_54:
        /* <DEDUP_REMOVED lines=25> */
.L_x_57:
[----:B------:R-:W-:Y:S05]  /*2180*/  BSYNC.RECONVERGENT B2 ;  /* 0x0000000000027941 */ /* 0x000fea0003800200 */
.L_x_56:
[----:B------:R-:W0:Y:S01]  /*2190*/  LDCU.64 UR6, c[0x0][0x400] ;  /* 0x00008000ff0677ac */ /* 0x000e220008000a00 */
[----:B------:R-:W-:Y:S02]  /*21a0*/  DMUL R32, R32, R34 ;  /* 0x0000002220207228 */ /* 0x000fe40000000000 */
[----:B------:R-:W-:-:S06]  /*21b0*/  DADD R10, R28, R20 ;  /* 0x000000001c0a7229 */ /* 0x000fcc0000000014 */
[----:B------:R-:W-:-:S08]  /*21c0*/  DMUL R32, R32, -0.25 ;  /* 0xbfd0000020207828 */ /* 0x000fd00000000000 */
[----:B------:R-:W-:Y:S01]  /*21d0*/  DFMA R10, R10, 0.5, R32 ;  /* 0x3fe000000a0a782b */ /* 0x000fe20000000020 */
[----:B0-----:R-:W-:Y:S02]  /*21e0*/  IMAD.U32 R6, RZ, RZ, UR6 ;  /* 0x00000006ff067e24 */ /* 0x001fe4000f8e00ff */
[----:B------:R-:W-:-:S06]  /*21f0*/  IMAD.U32 R7, RZ, RZ, UR7 ;  /* 0x00000007ff077e24 */ /* 0x000fcc000f8e00ff */
[----:B------:R-:W-:-:S08]  /*2200*/  DFMA R30, R6, -0.5, R30 ;  /* 0xbfe00000061e782b */ /* 0x000fd0000000001e */
[----:B------:R-:W-:-:S08]  /*2210*/  DMUL R34, R30, R34 ;  /* 0x000000221e227228 */ /* 0x000fd00000000000 */
[----:B------:R-:W-:-:S08]  /*2220*/  DMUL R34, R30, R34 ;  /* 0x000000221e227228 */ /* 0x000fd00000000000 */
[----:B------:R-:W-:-:S08]  /*2230*/  DFMA R34, R30, R8, R34 ;  /* 0x000000081e22722b */ /* 0x000fd00000000022 */
[----:B------:R-:W-:-:S07]  /*2240*/  DADD R10, R10, R34 ;  /* 0x000000000a0a7229 */ /* 0x000fce0000000022 */
[----:B------:R0:W-:Y:S04]  /*2250*/  STG.E.64 desc[UR4][R16.64], R10 ;  /* 0x0000000a10007986 */ /* 0x0001e8000c101b04 */
.L_x_51:
[----:B------:R-:W-:Y:S05]  /*2260*/  BSYNC.RECONVERGENT B1 ;  /* 0x0000000000017941 */ /* 0x000fea0003800200 */
.L_x_50:
[----:B-----5:R-:W-:Y:S01]  /*2270*/  DSETP.NEU.AND P0, PT, R26, R6, PT ;  /* 0x000000061a00722a */ /* 0x020fe20003f0d000 */
[----:B------:R-:W-:-:S13]  /*2280*/  BSSY.RECONVERGENT B1, `(.L_x_58) ;  /* 0x0000064000017945 */ /* 0x000fda0003800200 */
[----:B------:R-:W-:Y:S05]  /*2290*/  @!P0 BRA `(.L_x_59) ;  /* 0x0000000400888947 */ /* 0x000fea0003800000 */
[----:B------:R-:W-:Y:S01]  /*22a0*/  DADD R8, R22, R22 ;  /* 0x0000000016087229 */ /* 0x000fe20000000016 */
[----:B------:R-:W-:Y:S01]  /*22b0*/  BSSY.RECONVERGENT B0, `(.L_x_60) ;  /* 0x0000013000007945 */ /* 0x000fe20003800200 */
[----:B0-----:R-:W-:-:S06]  /*22c0*/  DADD R10, R28, R28 ;  /* 0x000000001c0a7229 */ /* 0x001fcc000000001c */
        /* <DEDUP_REMOVED lines=11> */
[----:B------:R-:W-:Y:S01]  /*2380*/  MOV R8, R16 ;  /* 0x0000001000087202 */ /* 0x000fe20000000f00 */
[----:B------:R-:W-:Y:S02]  /*2390*/  IMAD.MOV.U32 R5, RZ, RZ, R17 ;  /* 0x000000ffff057224 */ /* 0x000fe400078e0011 */
[----:B------:R-:W-:Y:S02]  /*23a0*/  FSEL R10, R6, RZ, P0 ;  /* 0x000000ff060a7208 */ /* 0x000fe40000000000 */
[----:B------:R-:W-:Y:S02]  /*23b0*/  FSEL R11, R7, RZ, P0 ;  /* 0x000000ff070b7208 */ /* 0x000fe40000000000 */
[----:B------:R-:W-:-:S07]  /*23c0*/  MOV R6, 0x23e0 ;  /* 0x000023e000067802 */ /* 0x000fce0000000f00 */
[----:B------:R-:W-:Y:S05]  /*23d0*/  CALL.REL.NOINC `($_Z20boundary_interpolatePdS_S_S_S_S_PKdS1_S1_S1_S1_S1_S1_iiidddi$__internal_accurate_pow) ;  /* 0x0000001c00547944 */ /* 0x000fea0003c00000 */
[----:B------:R-:W-:Y:S05]  /*23e0*/  BSYNC.RECONVERGENT B0 ;  /* 0x0000000000007941 */ /* 0x000fea0003800200 */
.L_x_60:
        /* <DEDUP_REMOVED lines=15> */
.L_x_61:
[----:B------:R-:W-:Y:S01]  /*24e0*/  FSEL R17, R9, 1.875, P2 ;  /* 0x3ff0000009117808 */ /* 0x000fe20001000000 */
[----:B------:R-:W-:Y:S01]  /*24f0*/  IMAD.MOV.U32 R6, RZ, RZ, 0x1 ;  /* 0x00000001ff067424 */ /* 0x000fe200078e00ff */
[----:B------:R-:W-:Y:S01]  /*2500*/  FSEL R16, R8, RZ, P2 ;  /* 0x000000ff08107208 */ /* 0x000fe20001000000 */
[----:B------:R-:W-:Y:S01]  /*2510*/  BSSY.RECONVERGENT B2, `(.L_x_62) ;  /* 0x0000015000027945 */ /* 0x000fe20003800200 */
[----:B------:R-:W0:Y:S01]  /*2520*/  MUFU.RCP64H R7, R17 ;  /* 0x0000001100077308 */ /* 0x000e220000001800 */
[----:B------:R-:W-:-:S03]  /*2530*/  FSETP.GEU.AND P1, PT, |R11|, 6.5827683646048100446e-37, PT ;  /* 0x036000000b00780b */ /* 0x000fc60003f2e200 */
        /* <DEDUP_REMOVED lines=14> */
[----:B------:R-:W-:-:S07]  /*2620*/  MOV R6, 0x2640 ;  /* 0x0000264000067802 */ /* 0x000fce0000000f00 */
[----:B------:R-:W-:Y:S05]  /*2630*/  CALL.REL.NOINC `($__internal_1_$__cuda_sm20_div_rn_f64_full) ;  /* 0x0000001400287944 */ /* 0x000fea0003c00000 */
[----:B------:R-:W-:Y:S02]  /*2640*/  IMAD.MOV.U32 R20, RZ, RZ, R8 ;  /* 0x000000ffff147224 */ /* 0x000fe400078e0008 */
[----:B------:R-:W-:-:S07]  /*2650*/  IMAD.MOV.U32 R21, RZ, RZ, R5 ;  /* 0x000000ffff157224 */ /* 0x000fce00078e0005 */
.L_x_63:
[----:B------:R-:W-:Y:S05]  /*2660*/  BSYNC.RECONVERGENT B2 ;  /* 0x0000000000027941 */ /* 0x000fea0003800200 */
.L_x_62:
        /* <DEDUP_REMOVED lines=21> */
[----:B0-----:R-:W-:Y:S01]  /*27c0*/  IMAD.U32 R8, RZ, RZ, UR6 ;  /* 0x00000006ff087e24 */ /* 0x001fe2000f8e00ff */
[----:B------:R-:W-:-:S07]  /*27d0*/  MOV R5, UR7 ;  /* 0x0000000700057c02 */ /* 0x000fce0008000f00 */
[----:B------:R-:W-:Y:S05]  /*27e0*/  CALL.REL.NOINC `($__internal_1_$__cuda_sm20_div_rn_f64_full) ;  /* 0x0000001000bc7944 */ /* 0x000fea0003c00000 */
[----:B------:R-:W-:-:S07]  /*27f0*/  IMAD.MOV.U32 R9, RZ, RZ, R5 ;  /* 0x000000ffff097224 */ /* 0x000fce00078e0005 */
.L_x_65:
[----:B------:R-:W-:Y:S05]  /*2800*/  BSYNC.RECONVERGENT B2 ;  /* 0x0000000000027941 */ /* 0x000fea0003800200 */
.L_x_64:
        /* <DEDUP_REMOVED lines=11> */
.L_x_59:
[----:B------:R-:W-:Y:S05]  /*28c0*/  BSYNC.RECONVERGENT B1 ;  /* 0x0000000000017941 */ /* 0x000fea0003800200 */
.L_x_58:
[C---:B------:R-:W-:Y:S01]  /*28d0*/  VIADD R6, R4.reuse, 0x1 ;  /* 0x0000000104067836 */ /* 0x040fe20000000000 */
[----:B------:R-:W2:Y:S01]  /*28e0*/  LDCU.64 UR6, c[0x0][0x3e8] ;  /* 0x00007d00ff0677ac */ /* 0x000ea20008000a00 */
[C---:B------:R-:W-:Y:S01]  /*28f0*/  VIADD R8, R4.reuse, 0x2 ;  /* 0x0000000204087836 */ /* 0x040fe20000000000 */
[----:B------:R-:W3:Y:S01]  /*2900*/  LDC.64 R24, c[0x0][0x3a8] ;  /* 0x0000ea00ff187b82 */ /* 0x000ee20000000a00 */
[C---:B-1----:R-:W-:Y:S01]  /*2910*/  VIADD R12, R4.reuse, 0xfffffffe ;  /* 0xfffffffe040c7836 */ /* 0x042fe20000000000 */
[----:B------:R-:W5:Y:S01]  /*2920*/  LDG.E.64 R18, desc[UR4][R18.64] ;  /* 0x0000000412127981 */ /* 0x000f62000c1e1b00 */
[----:B------:R-:W1:Y:S01]  /*2930*/  I2F.F64.U32 R6, R6 ;  /* 0x0000000600067312 */ /* 0x000e620000201800 */
[----:B0-----:R-:W-:Y:S02]  /*2940*/  VIADD R10, R4, 0xffffffff ;  /* 0xffffffff040a7836 */ /* 0x001fe40000000000 */
[----:B------:R-:W-:-:S05]  /*2950*/  IMAD.MOV.U32 R4, RZ, RZ, RZ ;  /* 0x000000ffff047224 */ /* 0x000fca00078e00ff */
[----:B------:R-:W0:Y:S01]  /*2960*/  I2F.F64.U32 R8, R8 ;  /* 0x0000000800087312 */ /* 0x000e220000201800 */
[----:B-1----:R-:W-:-:S07]  /*2970*/  DSETP.MAX.AND P3, P4, RZ, R6, PT ;  /* 0x00000006ff00722a */ /* 0x002fce0003c6f000 */
[----:B------:R-:W1:Y:S01]  /*2980*/  I2F.F64 R12, R12 ;  /* 0x0000000c000c7312 */ /* 0x000e620000201c00 */
[----:B------:R-:W-:Y:S02]  /*2990*/  IMAD.MOV.U32 R5, RZ, RZ, R6 ;  /* 0x000000ffff057224 */ /* 0x000fe400078e0006 */
[----:B------:R-:W-:Y:S01]  /*29a0*/  IMAD.MOV.U32 R6, RZ, RZ, RZ ;  /* 0x000000ffff067224 */ /* 0x000fe200078e00ff */
[----:B0-----:R-:W-:Y:S01]  /*29b0*/  DSETP.MAX.AND P5, P2, RZ, R8, PT ;  /* 0x00000008ff00722a */ /* 0x001fe20003aaf000 */
[----:B------:R-:W-:Y:S01]  /*29c0*/  IMAD.MOV.U32 R16, RZ, RZ, R9 ;  /* 0x000000ffff107224 */ /* 0x000fe200078e0009 */
[C---:B------:R-:W-:Y:S02]  /*29d0*/  FSEL R9, R4.reuse, R7, P3 ;  /* 0x0000000704097208 */ /* 0x040fe40001800000 */
[----:B------:R-:W0:Y:S01]  /*29e0*/  I2F.F64 R10, R10 ;  /* 0x0000000a000a7312 */ /* 0x000e220000201c00 */
[----:B------:R-:W-:Y:S01]  /*29f0*/  SEL R4, R4, R5, P3 ;  /* 0x0000000504047207 */ /* 0x000fe20001800000 */
[----:B------:R-:W-:Y:S01]  /*2a00*/  IMAD.MOV.U32 R5, RZ, RZ, RZ ;  /* 0x000000ffff057224 */ /* 0x000fe200078e00ff */
[----:B------:R-:W-:Y:S01]  /*2a10*/  MOV R17, R8 ;  /* 0x0000000800117202 */ /* 0x000fe20000000f00 */
[----:B------:R-:W-:Y:S01]  /*2a20*/  IMAD.MOV.U32 R8, RZ, RZ, RZ ;  /* 0x000000ffff087224 */ /* 0x000fe200078e00ff */
[----:B------:R-:W-:-:S02]  /*2a30*/  @P4 LOP3.LUT R9, R7, 0x80000, RZ, 0xfc, !PT ;  /* 0x0008000007094812 */ /* 0x000fc400078efcff */
[----:B------:R-:W-:Y:S02]  /*2a40*/  FSEL R7, R5, R16, P5 ;  /* 0x0000001005077208 */ /* 0x000fe40002800000 */
[----:B------:R-:W-:Y:S01]  /*2a50*/  SEL R6, R6, R17, P5 ;  /* 0x0000001106067207 */ /* 0x000fe20002800000 */
[----:B-1----:R-:W-:Y:S01]  /*2a60*/  DSETP.MAX.AND P4, P5, RZ, R12, PT ;  /* 0x0000000cff00722a */ /* 0x002fe20003d8f000 */
[----:B------:R-:W-:Y:S01]  /*2a70*/  IMAD.MOV.U32 R5, RZ, RZ, R9 ;  /* 0x000000ffff057224 */ /* 0x000fe200078e0009 */
[----:B------:R-:W-:Y:S02]  /*2a80*/  MOV R17, R12 ;  /* 0x0000000c00117202 */ /* 0x000fe40000000f00 */
[----:B------:R-:W-:Y:S01]  /*2a90*/  @P2 LOP3.LUT R7, R16, 0x80000, RZ, 0xfc, !PT ;  /* 0x0008000010072812 */ /* 0x000fe200078efcff */
[----:B0-----:R-:W-:Y:S01]  /*2aa0*/  DSETP.MAX.AND P0, P1, RZ, R10, PT ;  /* 0x0000000aff00722a */ /* 0x001fe2000390f000 */
[C---:B------:R-:W-:Y:S01]  /*2ab0*/  FSEL R9, R8.reuse, R13, P4 ;  /* 0x0000000d08097208 */ /* 0x040fe20002000000 */
[--C-:B------:R-:W-:Y:S01]  /*2ac0*/  DSETP.GT.AND P2, PT, R4, R14.reuse, PT ;  /* 0x0000000e0400722a */ /* 0x100fe20003f44000 */
[----:B------:R-:W-:Y:S01]  /*2ad0*/  IMAD.MOV.U32 R21, RZ, RZ, R10 ;  /* 0x000000ffff157224 */ /* 0x000fe200078e000a */
[----:B------:R-:W-:Y:S01]  /*2ae0*/  SEL R8, R8, R17, P4 ;  /* 0x0000001108087207 */ /* 0x000fe20002000000 */
[----:B------:R-:W-:Y:S01]  /*2af0*/  IMAD.MOV.U32 R23, RZ, RZ, R11 ;  /* 0x000000ffff177224 */ /* 0x000fe200078e000b */
[----:B------:R-:W-:-:S02]  /*2b00*/  DSETP.GT.AND P3, PT, R6, R14, PT ;  /* 0x0000000e0600722a */ /* 0x000fc40003f64000 */
[----:B------:R-:W-:Y:S01]  /*2b10*/  FSEL R10, R14, R4, P2 ;  /* 0x000000040e0a7208 */ /* 0x000fe20001000000 */
[----:B------:R-:W-:Y:S01]  /*2b20*/  IMAD.MOV.U32 R4, RZ, RZ, RZ ;  /* 0x000000ffff047224 */ /* 0x000fe200078e00ff */
[----:B------:R-:W-:Y:S02]  /*2b30*/  @P5 LOP3.LUT R9, R13, 0x80000, RZ, 0xfc, !PT ;  /* 0x000800000d095812 */ /* 0x000fe400078efcff */
[----:B------:R-:W0:Y:S01]  /*2b40*/  LDC.64 R12, c[0x0][0x3d0] ;  /* 0x0000f400ff0c7b82 */ /* 0x000e220000000a00 */
[----:B------:R-:W-:Y:S02]  /*2b50*/  FSEL R11, R15, R5, P2 ;  /* 0x000000050f0b7208 */ /* 0x000fe40001000000 */
[C---:B------:R-:W-:Y:S01]  /*2b60*/  FSEL R5, R4.reuse, R23, P0 ;  /* 0x0000001704057208 */ /* 0x040fe20000000000 */
[----:B------:R-:W-:Y:S01]  /*2b70*/  DSETP.GT.AND P2, PT, R8, R14, PT ;  /* 0x0000000e0800722a */ /* 0x000fe20003f44000 */
[----:B------:R-:W-:Y:S01]  /*2b80*/  SEL R4, R4, R21, P0 ;  /* 0x0000001504047207 */ /* 0x000fe20000000000 */
[----:B------:R1:W2:Y:S01]  /*2b90*/  F2I.F64.TRUNC R16, R10 ;  /* 0x0000000a00107311 */ /* 0x0002a2000030d100 */
[----:B------:R-:W-:Y:S01]  /*2ba0*/  @P1 LOP3.LUT R5, R23, 0x80000, RZ, 0xfc, !PT ;  /* 0x0008000017051812 */ /* 0x000fe200078efcff */
[----:B------:R-:W4:Y:S01]  /*2bb0*/  LDC.64 R20, c[0x0][0x3d8] ;  /* 0x0000f600ff147b82 */ /* 0x000f220000000a00 */
[----:B------:R-:W-:-:S02]  /*2bc0*/  FSEL R6, R14, R6, P3 ;  /* 0x000000060e067208 */ /* 0x000fc40001800000 */
[C---:B------:R-:W-:Y:S02]  /*2bd0*/  FSEL R8, R14.reuse, R8, P2 ;  /* 0x000000080e087208 */ /* 0x040fe40001000000 */
[----:B------:R-:W-:Y:S01]  /*2be0*/  DSETP.GT.AND P0, PT, R4, R14, PT ;  /* 0x0000000e0400722a */ /* 0x000fe20003f04000 */
[C---:B------:R-:W-:Y:S02]  /*2bf0*/  FSEL R7, R15.reuse, R7, P3 ;  /* 0x000000070f077208 */ /* 0x040fe40001800000 */
[C---:B------:R-:W-:Y:S01]  /*2c00*/  FSEL R9, R15.reuse, R9, P2 ;  /* 0x000000090f097208 */ /* 0x040fe20001000000 */
[----:B-1----:R-:W1:Y:S01]  /*2c10*/  LDC.64 R10, c[0x0][0x3e0] ;  /* 0x0000f800ff0a7b82 */ /* 0x002e620000000a00 */
[----:B------:R2:W3:Y:S01]  /*2c20*/  F2I.F64.TRUNC R6, R6 ;  /* 0x0000000600067311 */ /* 0x0004e2000030d100 */
[----:B------:R-:W-:Y:S02]  /*2c30*/  FSEL R4, R14, R4, P0 ;  /* 0x000000040e047208 */ /* 0x000fe40000000000 */
[----:B------:R-:W-:Y:S01]  /*2c40*/  FSEL R5, R15, R5, P0 ;  /* 0x000000050f057208 */ /* 0x000fe20000000000 */
[----:B0-----:R-:W-:-:S03]  /*2c50*/  IMAD.WIDE R12, R0, 0x8, R12 ;  /* 0x00000008000c7825 */ /* 0x001fc600078e020c */
[----:B------:R-:W0:Y:S01]  /*2c60*/  LDC.64 R22, c[0x0][0x3a0] ;  /* 0x0000e800ff167b82 */ /* 0x000e220000000a00 */
[----:B------:R-:W4:Y:S01]  /*2c70*/  F2I.F64.TRUNC R8, R8 ;  /* 0x0000000800087311 */ /* 0x000f22000030d100 */
[--C-:B--2---:R-:W-:Y:S01]  /*2c80*/  IMAD R7, R16, UR7, R3.reuse ;  /* 0x0000000710077c24 */ /* 0x104fe2000f8e0203 */
[----:B------:R-:W2:Y:S01]  /*2c90*/  LDG.E.64 R12, desc[UR4][R12.64] ;  /* 0x000000040c0c7981 */ /* 0x000ea2000c1e1b00 */
[----:B---3--:R-:W-:-:S05]  /*2ca0*/  IMAD R15, R6, UR7, R3 ;  /* 0x00000007060f7c24 */ /* 0x008fca000f8e0203 */
[----:B------:R-:W3:Y:S01]  /*2cb0*/  F2I.F64.TRUNC R4, R4 ;  /* 0x0000000400047311 */ /* 0x000ee2000030d100 */
[----:B----4-:R-:W-:-:S04]  /*2cc0*/  IMAD R17, R8, UR7, R3 ;  /* 0x0000000708117c24 */ /* 0x010fc8000f8e0203 */
[--C-:B------:R-:W-:Y:S02]  /*2cd0*/  IMAD R17, R17, UR6, R2.reuse ;  /* 0x0000000611117c24 */ /* 0x100fe4000f8e0202 */
[----:B---3--:R-:W-:Y:S02]  /*2ce0*/  IMAD R9, R4, UR7, R3 ;  /* 0x0000000704097c24 */ /* 0x008fe4000f8e0203 */
[--C-:B------:R-:W-:Y:S02]  /*2cf0*/  IMAD R3, R7, UR6, R2.reuse ;  /* 0x0000000607037c24 */ /* 0x100fe4000f8e0202 */
[--C-:B------:R-:W-:Y:S02]  /*2d00*/  IMAD R9, R9, UR6, R2.reuse ;  /* 0x0000000609097c24 */ /* 0x100fe4000f8e0202 */
[----:B------:R-:W-:Y:S01]  /*2d10*/  IMAD R7, R15, UR6, R2 ;  /* 0x000000060f077c24 */ /* 0x000fe2000f8e0202 */
[----:B------:R-:W3:Y:S01]  /*2d20*/  LDCU.64 UR6, c[0x0][0x408] ;  /* 0x00008100ff0677ac */ /* 0x000ee20008000a00 */
[----:B-1----:R-:W-:-:S04]  /*2d30*/  IMAD.WIDE R16, R17, 0x8, R10 ;  /* 0x0000000811107825 */ /* 0x002fc800078e020a */
[--C-:B------:R-:W-:Y:S02]  /*2d40*/  IMAD.WIDE R14, R9, 0x8, R10.reuse ;  /* 0x00000008090e7825 */ /* 0x100fe400078e020a */
[----:B------:R-:W5:Y:S02]  /*2d50*/  LDG.E.64 R16, desc[UR4][R16.64] ;  /* 0x0000000410107981 */ /* 0x000f64000c1e1b00 */
[----:B------:R-:W-:Y:S02]  /*2d60*/  IMAD.WIDE R2, R3, 0x8, R10 ;  /* 0x0000000803027825 */ /* 0x000fe400078e020a */
[----:B------:R-:W5:Y:S02]  /*2d70*/  LDG.E.64 R14, desc[UR4][R14.64] ;  /* 0x000000040e0e7981 */ /* 0x000f64000c1e1b00 */
[----:B------:R-:W-:Y:S02]  /*2d80*/  IMAD.WIDE R20, R0, 0x8, R20 ;  /* 0x0000000800147825 */ /* 0x000fe400078e0214 */
[----:B------:R-:W5:Y:S02]  /*2d90*/  LDG.E.64 R2, desc[UR4][R2.64] ;  /* 0x0000000402027981 */ /* 0x000f64000c1e1b00 */
[----:B------:R-:W-:-:S02]  /*2da0*/  IMAD.WIDE R10, R7, 0x8, R10 ;  /* 0x00000008070a7825 */ /* 0x000fc400078e020a */
[----:B------:R-:W5:Y:S02]  /*2db0*/  LDG.E.64 R20, desc[UR4][R20.64] ;  /* 0x0000000414147981 */ /* 0x000f64000c1e1b00 */
[C---:B0-----:R-:W-:Y:S02]  /*2dc0*/  IMAD.WIDE R22, R0.reuse, 0x8, R22 ;  /* 0x0000000800167825 */ /* 0x041fe400078e0216 */
[----:B------:R-:W5:Y:S02]  /*2dd0*/  LDG.E.64 R10, desc[UR4][R10.64] ;  /* 0x000000040a0a7981 */ /* 0x000f64000c1e1b00 */
[----:B------:R-:W-:Y:S02]  /*2de0*/  IMAD.WIDE R24, R0, 0x8, R24 ;  /* 0x0000000800187825 */ /* 0x000fe400078e0218 */
[----:B------:R0:W-:Y:S02]  /*2df0*/  STG.E.64 desc[UR4][R22.64], RZ ;  /* 0x000000ff16007986 */ /* 0x0001e4000c101b04 */
[----:B---3--:R-:W-:-:S02]  /*2e00*/  IMAD.U32 R6, RZ, RZ, UR6 ;  /* 0x00000006ff067e24 */ /* 0x008fc4000f8e00ff */
        /* <DEDUP_REMOVED lines=11> */
.L_x_68:
[----:B------:R-:W0:Y:S01]  /*2ec0*/  LDC.64 R26, c[0x0][0x408] ;  /* 0x00010200ff1a7b82 */ /* 0x000e220000000a00 */
[----:B------:R-:W-:Y:S01]  /*2ed0*/  MOV R9, R5 ;  /* 0x0000000500097202 */ /* 0x000fe20000000f00 */
        /* <DEDUP_REMOVED lines=13> */
.L_x_69:
        /* <DEDUP_REMOVED lines=36> */
[----:B------:R-:W-:Y:S01]  /*31f0*/  MOV R28, R8 ;  /* 0x00000008001c7202 */ /* 0x000fe20000000f00 */
[----:B------:R-:W-:-:S07]  /*3200*/  IMAD.MOV.U32 R29, RZ, RZ, R5 ;  /* 0x000000ffff1d7224 */ /* 0x000fce00078e0005 */
.L_x_71:
[----:B------:R-:W-:Y:S05]  /*3210*/  BSYNC.RECONVERGENT B2 ;  /* 0x0000000000027941 */ /* 0x000fea0003800200 */
.L_x_70:
        /* <DEDUP_REMOVED lines=25> */
.L_x_73:
[----:B------:R-:W-:Y:S05]  /*33b0*/  BSYNC.RECONVERGENT B2 ;  /* 0x0000000000027941 */ /* 0x000fea0003800200 */
.L_x_72:
        /* <DEDUP_REMOVED lines=13> */
.L_x_67:
[----:B------:R-:W-:Y:S05]  /*3490*/  BSYNC.RECONVERGENT B1 ;  /* 0x0000000000017941 */ /* 0x000fea0003800200 */
.L_x_66:
[----:B-----5:R-:W-:-:S14]  /*34a0*/  DSETP.NEU.AND P0, PT, R20, R6, PT ;  /* 0x000000061400722a */ /* 0x020fdc0003f0d000 */
[----:B------:R-:W-:Y:S05]  /*34b0*/  @!P0 EXIT ;  /* 0x000000000000894d */ /* 0x000fea0003800000 */
        /* <DEDUP_REMOVED lines=11> */
[----:B------:R-:W-:Y:S01]  /*3570*/  DADD R8, -RZ, |R6| ;  /* 0x00000000ff087229 */ /* 0x000fe20000000506 */
[----:B------:R-:W-:Y:S02]  /*3580*/  MOV R6, 0x35f0 ;  /* 0x000035f000067802 */ /* 0x000fe40000000f00 */
[----:B------:R-:W-:-:S03]  /*3590*/  DMUL R2, R2, 0.5 ;  /* 0x3fe0000002027828 */ /* 0x000fc60000000000 */
[----:B------:R-:W-:-:S04]  /*35a0*/  DSETP.GEU.AND P0, PT, R4, RZ, PT ;  /* 0x000000ff0400722a */ /* 0x000fc80003f0e000 */
[----:B------:R-:W-:-:S03]  /*35b0*/  IMAD.MOV.U32 R5, RZ, RZ, R9 ;  /* 0x000000ffff057224 */ /* 0x000fc600078e0009 */
[----:B------:R-:W-:Y:S02]  /*35c0*/  FSEL R10, R2, RZ, P0 ;  /* 0x000000ff020a7208 */ /* 0x000fe40000000000 */
[----:B------:R-:W-:-:S07]  /*35d0*/  FSEL R11, R3, RZ, P0 ;  /* 0x000000ff030b7208 */ /* 0x000fce0000000000 */
[----:B------:R-:W-:Y:S05]  /*35e0*/  CALL.REL.NOINC `($_Z20boundary_interpolatePdS_S_S_S_S_PKdS1_S1_S1_S1_S1_S1_iiidddi$__internal_accurate_pow) ;  /* 0x0000000800d07944 */ /* 0x000fea0003c00000 */
[----:B------:R-:W-:Y:S05]  /*35f0*/  BSYNC.RECONVERGENT B0 ;  /* 0x0000000000007941 */ /* 0x000fea0003800200 */
.L_x_74:
        /* <DEDUP_REMOVED lines=15> */
.L_x_75:
        /* <DEDUP_REMOVED lines=20> */
[----:B------:R-:W-:-:S07]  /*3830*/  IMAD.MOV.U32 R5, RZ, RZ, R3 ;  /* 0x000000ffff057224 */ /* 0x000fce00078e0003 */
[----:B------:R-:W-:Y:S05]  /*3840*/  CALL.REL.NOINC `($__internal_1_$__cuda_sm20_div_rn_f64_full) ;  /* 0x0000000000a47944 */ /* 0x000fea0003c00000 */
[----:B------:R-:W-:Y:S02]  /*3850*/  IMAD.MOV.U32 R12, RZ, RZ, R8 ;  /* 0x000000ffff0c7224 */ /* 0x000fe400078e0008 */
[----:B------:R-:W-:-:S07]  /*3860*/  IMAD.MOV.U32 R13, RZ, RZ, R5 ;  /* 0x000000ffff0d7224 */ /* 0x000fce00078e0005 */
.L_x_77:
[----:B------:R-:W-:Y:S05]  /*3870*/  BSYNC.RECONVERGENT B1 ;  /* 0x0000000000017941 */ /* 0x000fea0003800200 */
.L_x_76:
        /* <DEDUP_REMOVED lines=20> */
[----:B------:R-:W-:Y:S02]  /*39c0*/  MOV R6, 0x3a00 ;  /* 0x00003a0000067802 */ /* 0x000fe40000000f00 */
[----:B0-----:R-:W-:Y:S01]  /*39d0*/  MOV R8, UR6 ;  /* 0x0000000600087c02 */ /* 0x001fe20008000f00 */
[----:B------:R-:W-:-:S07]  /*39e0*/  IMAD.U32 R5, RZ, RZ, UR7 ;  /* 0x00000007ff057e24 */ /* 0x000fce000f8e00ff */
[----:B------:R-:W-:Y:S05]  /*39f0*/  CALL.REL.NOINC `($__internal_1_$__cuda_sm20_div_rn_f64_full) ;  /* 0x0000000000387944 */ /* 0x000fea0003c00000 */
[----:B------:R-:W-:-:S07]  /*3a00*/  IMAD.MOV.U32 R4, RZ, RZ, R8 ;  /* 0x000000ffff047224 */ /* 0x000fce00078e0008 */
.L_x_79:
[----:B------:R-:W-:Y:S05]  /*3a10*/  BSYNC.RECONVERGENT B1 ;  /* 0x0000000000017941 */ /* 0x000fea0003800200 */
.L_x_78:
        /* <DEDUP_REMOVED lines=10> */
[----:B------:R-:W-:Y:S01]  /*3ac0*/  STG.E.64 desc[UR4][R24.64], R2 ;  /* 0x0000000218007986 */ /* 0x000fe2000c101b04 */
[----:B------:R-:W-:Y:S05]  /*3ad0*/  EXIT ;  /* 0x000000000000794d */ /* 0x000fea0003800000 */
        .weak           $__internal_1_$__cuda_sm20_div_rn_f64_full
        .type           $__internal_1_$__cuda_sm20_div_rn_f64_full,@function
        .size           $__internal_1_$__cuda_sm20_div_rn_f64_full,($_Z20boundary_interpolatePdS_S_S_S_S_PKdS1_S1_S1_S1_S1_S1_iiidddi$__internal_accurate_pow - $__internal_1_$__cuda_sm20_div_rn_f64_full)
$__internal_1_$__cuda_sm20_div_rn_f64_full:
[C---:B------:R-:W-:Y:S01]  /*3ae0*/  FSETP.GEU.AND P0, PT, |R5|.reuse, 1.469367938527859385e-39, PT ;  /* 0x001000000500780b */ /* 0x040fe20003f0e200 */
[--C-:B------:R-:W-:Y:S01]  /*3af0*/  IMAD.MOV.U32 R36, RZ, RZ, R8.reuse ;  /* 0x000000ffff247224 */ /* 0x100fe200078e0008 */
[----:B------:R-:W-:Y:S01]  /*3b00*/  LOP3.LUT R9, R5, 0x800fffff, RZ, 0xc0, !PT ;  /* 0x800fffff05097812 */ /* 0x000fe200078ec0ff */
[----:B------:R-:W-:Y:S01]  /*3b10*/  IMAD.MOV.U32 R37, RZ, RZ, R5 ;  /* 0x000000ffff257224 */ /* 0x000fe200078e0005 */
[----:B------:R-:W-:Y:S01]  /*3b20*/  MOV R47, R7 ;  /* 0x00000007002f7202 */ /* 0x000fe20000000f00 */
[----:B------:R-:W-:Y:S01]  /*3b30*/  IMAD.MOV.U32 R38, RZ, RZ, R8 ;  /* 0x000000ffff267224 */ /* 0x000fe200078e0008 */
[----:B------:R-:W-:Y:S01]  /*3b40*/  LOP3.LUT R39, R9, 0x3ff00000, RZ, 0xfc, !PT ;  /* 0x3ff0000009277812 */ /* 0x000fe200078efcff */
[----:B------:R-:W-:Y:S01]  /*3b50*/  IMAD.MOV.U32 R44, RZ, RZ, 0x1 ;  /* 0x00000001ff2c7424 */ /* 0x000fe200078e00ff */
[C---:B------:R-:W-:Y:S01]  /*3b60*/  FSETP.GEU.AND P2, PT, |R47|.reuse, 1.469367938527859385e-39, PT ;  /* 0x001000002f00780b */ /* 0x040fe20003f4e200 */
[----:B------:R-:W-:Y:S01]  /*3b70*/  IMAD.MOV.U32 R46, RZ, RZ, R10 ;  /* 0x000000ffff2e7224 */ /* 0x000fe200078e000a */
[----:B------:R-:W-:Y:S01]  /*3b80*/  LOP3.LUT R7, R47, 0x7ff00000, RZ, 0xc0, !PT ;  /* 0x7ff000002f077812 */ /* 0x000fe200078ec0ff */
[----:B------:R-:W-:Y:S01]  /*3b90*/  BSSY.RECONVERGENT B0, `(.L_x_80) ;  /* 0x0000055000007945 */ /* 0x000fe20003800200 */
[----:B------:R-:W-:Y:S01]  /*3ba0*/  LOP3.LUT R8, R5, 0x7ff00000, RZ, 0xc0, !PT ;  /* 0x7ff0000005087812 */ /* 0x000fe200078ec0ff */
[----:B------:R-:W-:Y:S01]  /*3bb0*/  @!P0 DMUL R38, R36, 8.98846567431157953865e+307 ;  /* 0x7fe0000024268828 */ /* 0x000fe20000000000 */
[----:B------:R-:W-:-:S02]  /*3bc0*/  IMAD.MOV.U32 R5, RZ, RZ, 0x1ca00000 ;  /* 0x1ca00000ff057424 */ /* 0x000fc400078e00ff */
[----:B------:R-:W-:-:S03]  /*3bd0*/  ISETP.GE.U32.AND P1, PT, R7, R8, PT ;  /* 0x000000080700720c */ /* 0x000fc60003f26070 */
[----:B------:R-:W0:Y:S02]  /*3be0*/  MUFU.RCP64H R45, R39 ;  /* 0x00000027002d7308 */ /* 0x000e240000001800 */
[----:B------:R-:W-:Y:S01]  /*3bf0*/  @!P2 LOP3.LUT R10, R37, 0x7ff00000, RZ, 0xc0, !PT ;  /* 0x7ff00000250aa812 */ /* 0x000fe200078ec0ff */
[----:B------:R-:W-:Y:S01]  /*3c00*/  @!P2 IMAD.MOV.U32 R50, RZ, RZ, RZ ;  /* 0x000000ffff32a224 */ /* 0x000fe200078e00ff */
[----:B------:R-:W-:Y:S02]  /*3c10*/  @!P0 LOP3.LUT R8, R39, 0x7ff00000, RZ, 0xc0, !PT ;  /* 0x7ff0000027088812 */ /* 0x000fe400078ec0ff */
[----:B------:R-:W-:Y:S02]  /*3c20*/  @!P2 ISETP.GE.U32.AND P3, PT, R7, R10, PT ;  /* 0x0000000a0700a20c */ /* 0x000fe40003f66070 */
[C---:B------:R-:W-:Y:S02]  /*3c30*/  SEL R10, R5.reuse, 0x63400000, !P1 ;  /* 0x63400000050a7807 */ /* 0x040fe40004800000 */
[----:B------:R-:W-:-:S04]  /*3c40*/  @!P2 SEL R9, R5, 0x63400000, !P3 ;  /* 0x634000000509a807 */ /* 0x000fc80005800000 */
[----:B------:R-:W-:Y:S01]  /*3c50*/  @!P2 LOP3.LUT R9, R9, 0x80000000, R47, 0xf8, !PT ;  /* 0x800000000909a812 */ /* 0x000fe200078ef82f */
[----:B0-----:R-:W-:-:S03]  /*3c60*/  DFMA R48, R44, -R38, 1 ;  /* 0x3ff000002c30742b */ /* 0x001fc60000000826 */
[----:B------:R-:W-:Y:S01]  /*3c70*/  @!P2 LOP3.LUT R51, R9, 0x100000, RZ, 0xfc, !PT ;  /* 0x001000000933a812 */ /* 0x000fe200078efcff */
[----:B------:R-:W-:-:S04]  /*3c80*/  IMAD.MOV.U32 R9, RZ, RZ, R7 ;  /* 0x000000ffff097224 */ /* 0x000fc800078e0007 */
[----:B------:R-:W-:-:S08]  /*3c90*/  DFMA R48, R48, R48, R48 ;  /* 0x000000303030722b */ /* 0x000fd00000000030 */
[----:B------:R-:W-:Y:S01]  /*3ca0*/  DFMA R44, R44, R48, R44 ;  /* 0x000000302c2c722b */ /* 0x000fe2000000002c */
[----:B------:R-:W-:Y:S01]  /*3cb0*/  LOP3.LUT R49, R10, 0x800fffff, R47, 0xf8, !PT ;  /* 0x800fffff0a317812 */ /* 0x000fe200078ef82f */
[----:B------:R-:W-:-:S06]  /*3cc0*/  IMAD.MOV.U32 R48, RZ, RZ, R46 ;  /* 0x000000ffff307224 */ /* 0x000fcc00078e002e */
[----:B------:R-:W-:Y:S02]  /*3cd0*/  DFMA R52, R44, -R38, 1 ;  /* 0x3ff000002c34742b */ /* 0x000fe40000000826 */
[----:B------:R-:W-:-:S06]  /*3ce0*/  @!P2 DFMA R48, R48, 2, -R50 ;  /* 0x400000003030a82b */ /* 0x000fcc0000000832 */
[----:B------:R-:W-:-:S04]  /*3cf0*/  DFMA R52, R44, R52, R44 ;  /* 0x000000342c34722b */ /* 0x000fc8000000002c */
[----:B------:R-:W-:-:S04]  /*3d00*/  @!P2 LOP3.LUT R9, R49, 0x7ff00000, RZ, 0xc0, !PT ;  /* 0x7ff000003109a812 */ /* 0x000fc800078ec0ff */
[----:B------:R-:W-:Y:S01]  /*3d10*/  DMUL R50, R52, R48 ;  /* 0x0000003034327228 */ /* 0x000fe20000000000 */
[----:B------:R-:W-:-:S05]  /*3d20*/  VIADD R10, R9, 0xffffffff ;  /* 0xffffffff090a7836 */ /* 0x000fca0000000000 */
[----:B------:R-:W-:Y:S02]  /*3d30*/  ISETP.GT.U32.AND P0, PT, R10, 0x7feffffe, PT ;  /* 0x7feffffe0a00780c */ /* 0x000fe40003f04070 */
[----:B------:R-:W-:Y:S01]  /*3d40*/  IADD3 R10, PT, PT, R8, -0x1, RZ ;  /* 0xffffffff080a7810 */ /* 0x000fe20007ffe0ff */
[----:B------:R-:W-:-:S03]  /*3d50*/  DFMA R44, R50, -R38, R48 ;  /* 0x80000026322c722b */ /* 0x000fc60000000030 */
[----:B------:R-:W-:-:S05]  /*3d60*/  ISETP.GT.U32.OR P0, PT, R10, 0x7feffffe, P0 ;  /* 0x7feffffe0a00780c */ /* 0x000fca0000704470 */
[----:B------:R-:W-:-:S08]  /*3d70*/  DFMA R44, R52, R44, R50 ;  /* 0x0000002c342c722b */ /* 0x000fd00000000032 */
[----:B------:R-:W-:Y:S05]  /*3d80*/  @P0 BRA `(.L_x_81) ;  /* 0x0000000000740947 */ /* 0x000fea0003800000 */
[----:B------:R-:W-:Y:S01]  /*3d90*/  LOP3.LUT R8, R37, 0x7ff00000, RZ, 0xc0, !PT ;  /* 0x7ff0000025087812 */ /* 0x000fe200078ec0ff */
[----:B------:R-:W-:-:S03]  /*3da0*/  IMAD.MOV.U32 R46, RZ, RZ, RZ ;  /* 0x000000ffff2e7224 */ /* 0x000fc600078e00ff */
[CC--:B------:R-:W-:Y:S02]  /*3db0*/  VIADDMNMX R9, R7.reuse, -R8.reuse, 0xb9600000, !PT ;  /* 0xb960000007097446 */ /* 0x0c0fe40007800908 */
[----:B------:R-:W-:Y:S02]  /*3dc0*/  ISETP.GE.U32.AND P0, PT, R7, R8, PT ;  /* 0x000000080700720c */ /* 0x000fe40003f06070 */
[----:B------:R-:W-:Y:S02]  /*3dd0*/  VIMNMX R9, PT, PT, R9, 0x46a00000, PT ;  /* 0x46a0000009097848 */ /* 0x000fe40003fe0100 */
[----:B------:R-:W-:-:S05]  /*3de0*/  SEL R8, R5, 0x63400000, !P0 ;  /* 0x6340000005087807 */ /* 0x000fca0004000000 */
[----:B------:R-:W-:-:S04]  /*3df0*/  IMAD.IADD R9, R9, 0x1, -R8 ;  /* 0x0000000109097824 */ /* 0x000fc800078e0a08 */
[----:B------:R-:W-:-:S06]  /*3e00*/  VIADD R47, R9, 0x7fe00000 ;  /* 0x7fe00000092f7836 */ /* 0x000fcc0000000000 */
[----:B------:R-:W-:-:S10]  /*3e10*/  DMUL R50, R44, R46 ;  /* 0x0000002e2c327228 */ /* 0x000fd40000000000 */
[----:B------:R-:W-:-:S13]  /*3e20*/  FSETP.GTU.AND P0, PT, |R51|, 1.469367938527859385e-39, PT ;  /* 0x001000003300780b */ /* 0x000fda0003f0c200 */
[----:B------:R-:W-:Y:S05]  /*3e30*/  @P0 BRA `(.L_x_82) ;  /* 0x0000000000a80947 */ /* 0x000fea0003800000 */
[----:B------:R-:W-:Y:S01]  /*3e40*/  DFMA R38, R44, -R38, R48 ;  /* 0x800000262c26722b */ /* 0x000fe20000000030 */
[----:B------:R-:W-:-:S09]  /*3e50*/  IMAD.MOV.U32 R46, RZ, RZ, RZ ;  /* 0x000000ffff2e7224 */ /* 0x000fd200078e00ff */
        /* <DEDUP_REMOVED lines=12> */
[----:B------:R-:W-:Y:S02]  /*3f20*/  FSEL R9, R5, R51, !P0 ;  /* 0x0000003305097208 */ /* 0x000fe40004000000 */
[----:B------:R-:W-:-:S03]  /*3f30*/  MOV R50, R8 ;  /* 0x0000000800327202 */ /* 0x000fc60000000f00 */
[----:B------:R-:W-:Y:S01]  /*3f40*/  IMAD.MOV.U32 R51, RZ, RZ, R9 ;  /* 0x000000ffff337224 */ /* 0x000fe200078e0009 */
[----:B------:R-:W-:Y:S06]  /*3f50*/  BRA `(.L_x_82) ;  /* 0x0000000000607947 */ /* 0x000fec0003800000 */
.L_x_81:
        /* <DEDUP_REMOVED lines=12> */
[----:B------:R-:W-:Y:S02]  /*4020*/  @!P0 IMAD.MOV.U32 R50, RZ, RZ, RZ ;  /* 0x000000ffff328224 */ /* 0x000fe400078e00ff */
[----:B------:R-:W-:Y:S01]  /*4030*/  @!P0 IMAD.MOV.U32 R51, RZ, RZ, R5 ;  /* 0x000000ffff338224 */ /* 0x000fe200078e0005 */
[----:B------:R-:W-:Y:S01]  /*4040*/  @P0 MOV R51, R7 ;  /* 0x0000000700330202 */ /* 0x000fe20000000f00 */
[----:B------:R-:W-:Y:S01]  /*4050*/  @P0 IMAD.MOV.U32 R50, RZ, RZ, RZ ;  /* 0x000000ffff320224 */ /* 0x000fe200078e00ff */
[----:B------:R-:W-:Y:S06]  /*4060*/  BRA `(.L_x_82) ;  /* 0x00000000001c7947 */ /* 0x000fec0003800000 */
.L_x_84:
[----:B------:R-:W-:Y:S01]  /*4070*/  LOP3.LUT R5, R37, 0x80000, RZ, 0xfc, !PT ;  /* 0x0008000025057812 */ /* 0x000fe200078efcff */
[----:B------:R-:W-:-:S04]  /*4080*/  IMAD.MOV.U32 R50, RZ, RZ, R36 ;  /* 0x000000ffff327224 */ /* 0x000fc800078e0024 */
[----:B------:R-:W-:Y:S01]  /*4090*/  IMAD.MOV.U32 R51, RZ, RZ, R5 ;  /* 0x000000ffff337224 */ /* 0x000fe200078e0005 */
[----:B------:R-:W-:Y:S06]  /*40a0*/  BRA `(.L_x_82) ;  /* 0x00000000000c7947 */ /* 0x000fec0003800000 */
.L_x_83:
[----:B------:R-:W-:Y:S01]  /*40b0*/  LOP3.LUT R5, R47, 0x80000, RZ, 0xfc, !PT ;  /* 0x000800002f057812 */ /* 0x000fe200078efcff */
[----:B------:R-:W-:-:S04]  /*40c0*/  IMAD.MOV.U32 R50, RZ, RZ, R46 ;  /* 0x000000ffff327224 */ /* 0x000fc800078e002e */
[----:B------:R-:W-:-:S07]  /*40d0*/  IMAD.MOV.U32 R51, RZ, RZ, R5 ;  /* 0x000000ffff337224 */ /* 0x000fce00078e0005 */
.L_x_82:
[----:B------:R-:W-:Y:S05]  /*40e0*/  BSYNC.RECONVERGENT B0 ;  /* 0x0000000000007941 */ /* 0x000fea0003800200 */
.L_x_80:
[----:B------:R-:W-:Y:S02]  /*40f0*/  HFMA2 R7, -RZ, RZ, 0, 0 ;  /* 0x00000000ff077431 */ /* 0x000fe400000001ff */
[----:B------:R-:W-:Y:S02]  /*4100*/  IMAD.MOV.U32 R8, RZ, RZ, R50 ;  /* 0x000000ffff087224 */ /* 0x000fe400078e0032 */
[----:B------:R-:W-:Y:S01]  /*4110*/  IMAD.MOV.U32 R5, RZ, RZ, R51 ;  /* 0x000000ffff057224 */ /* 0x000fe200078e0033 */
[----:B------:R-:W-:Y:S06]  /*4120*/  RET.REL.NODEC R6 `(_Z20boundary_interpolatePdS_S_S_S_S_PKdS1_S1_S1_S1_S1_S1_iiidddi) ;  /* 0xffffffbc06b47950 */ /* 0x000fec0003c3ffff */
        .type           $_Z20boundary_interpolatePdS_S_S_S_S_PKdS1_S1_S1_S1_S1_S1_iiidddi$__internal_accurate_pow,@function
        .size           $_Z20boundary_interpolatePdS_S_S_S_S_PKdS1_S1_S1_S1_S1_S1_iiidddi$__internal_accurate_pow,(.L_x_124 - $_Z20boundary_interpolatePdS_S_S_S_S_PKdS1_S1_S1_S1_S1_S1_iiidddi$__internal_accurate_pow)
$_Z20boundary_interpolatePdS_S_S_S_S_PKdS1_S1_S1_S1_S1_S1_iiidddi$__internal_accurate_pow:
[----:B------:R-:W-:Y:S01]  /*4130*/  ISETP.GT.U32.AND P0, PT, R5, 0xfffff, PT ;  /* 0x000fffff0500780c */ /* 0x000fe20003f04070 */
[--C-:B------:R-:W-:Y:S01]  /*4140*/  IMAD.MOV.U32 R9, RZ, RZ, R5.reuse ;  /* 0x000000ffff097224 */ /* 0x100fe200078e0005 */
[----:B------:R-:W-:Y:S01]  /*4150*/  UMOV UR6, 0x7d2cafe2 ;  /* 0x7d2cafe200067882 */ /* 0x000fe20000000000 */
[--C-:B------:R-:W-:Y:S01]  /*4160*/  IMAD.MOV.U32 R7, RZ, RZ, R5.reuse ;  /* 0x000000ffff077224 */ /* 0x100fe200078e0005 */
[----:B------:R-:W-:Y:S01]  /*4170*/  UMOV UR7, 0x3eb0f5ff ;  /* 0x3eb0f5ff00077882 */ /* 0x000fe20000000000 */
[----:B------:R-:W-:Y:S01]  /*4180*/  SHF.R.U32.HI R5, RZ, 0x14, R5 ;  /* 0x00000014ff057819 */ /* 0x000fe20000011605 */
[----:B------:R-:W-:Y:S01]  /*4190*/  UMOV UR8, 0x3b39803f ;  /* 0x3b39803f00087882 */ /* 0x000fe20000000000 */
[----:B------:R-:W-:-:S06]  /*41a0*/  UMOV UR9, 0x3c7abc9e ;  /* 0x3c7abc9e00097882 */ /* 0x000fcc0000000000 */
[----:B------:R-:W-:-:S10]  /*41b0*/  @!P0 DMUL R36, R8, 1.80143985094819840000e+16 ;  /* 0x4350000008248828 */ /* 0x000fd40000000000 */
[----:B------:R-:W-:Y:S01]  /*41c0*/  @!P0 IMAD.MOV.U32 R7, RZ, RZ, R37 ;  /* 0x000000ffff078224 */ /* 0x000fe200078e0025 */
[----:B------:R-:W-:Y:S01]  /*41d0*/  @!P0 LEA.HI R5, R37, 0xffffffca, RZ, 0xc ;  /* 0xffffffca25058811 */ /* 0x000fe200078f60ff */
[----:B------:R-:W-:-:S03]  /*41e0*/  @!P0 IMAD.MOV.U32 R8, RZ, RZ, R36 ;  /* 0x000000ffff088224 */ /* 0x000fc600078e0024 */
[----:B------:R-:W-:Y:S01]  /*41f0*/  LOP3.LUT R7, R7, 0x800fffff, RZ, 0xc0, !PT ;  /* 0x800fffff07077812 */ /* 0x000fe200078ec0ff */
[----:B------:R-:W-:Y:S02]  /*4200*/  IMAD.MOV.U32 R44, RZ, RZ, R8 ;  /* 0x000000ffff2c7224 */ /* 0x000fe400078e0008 */
[----:B------:R-:W-:Y:S01]  /*4210*/  IMAD.MOV.U32 R8, RZ, RZ, RZ ;  /* 0x000000ffff087224 */ /* 0x000fe200078e00ff */
[----:B------:R-:W-:-:S04]  /*4220*/  LOP3.LUT R7, R7, 0x3ff00000, RZ, 0xfc, !PT ;  /* 0x3ff0000007077812 */ /* 0x000fc800078efcff */
[----:B------:R-:W-:Y:S01]  /*4230*/  ISETP.GE.U32.AND P1, PT, R7, 0x3ff6a09f, PT ;  /* 0x3ff6a09f0700780c */ /* 0x000fe20003f26070 */
[----:B------:R-:W-:-:S12]  /*4240*/  IMAD.MOV.U32 R45, RZ, RZ, R7 ;  /* 0x000000ffff2d7224 */ /* 0x000fd800078e0007 */
[----:B------:R-:W-:-:S05]  /*4250*/  @P1 IADD3 R7, PT, PT, R45, -0x100000, RZ ;  /* 0xfff000002d071810 */ /* 0x000fca0007ffe0ff */
[----:B------:R-:W-:Y:S01]  /*4260*/  @P1 IMAD.MOV.U32 R45, RZ, RZ, R7 ;  /* 0x000000ffff2d1224 */ /* 0x000fe200078e0007 */
[C---:B------:R-:W-:Y:S01]  /*4270*/  IADD3 R7, PT, PT, R5.reuse, -0x3ff, RZ ;  /* 0xfffffc0105077810 */ /* 0x040fe20007ffe0ff */
[----:B------:R-:W-:-:S04]  /*4280*/  @P1 VIADD R7, R5, 0xfffffc02 ;  /* 0xfffffc0205071836 */ /* 0x000fc80000000000 */
[C---:B------:R-:W-:Y:S02]  /*4290*/  DADD R38, R44.reuse, 1 ;  /* 0x3ff000002c267429 */ /* 0x040fe40000000000 */
[----:B------:R-:W-:-:S04]  /*42a0*/  DADD R44, R44, -1 ;  /* 0xbff000002c2c7429 */ /* 0x000fc80000000000 */
        /* <DEDUP_REMOVED lines=45> */
[----:B------:R-:W-:-:S08]  /*4580*/  DFMA R38, R50, R44, -R40 ;  /* 0x0000002c3226722b */ /* 0x000fd00000000828 */
[----:B------:R-:W-:Y:S02]  /*4590*/  DFMA R38, R8, R44, R38 ;  /* 0x0000002c0826722b */ /* 0x000fe40000000026 */
[----:B------:R-:W-:-:S06]  /*45a0*/  DADD R44, R48, R46 ;  /* 0x00000000302c7229 */ /* 0x000fcc000000002e */
[----:B------:R-:W-:Y:S02]  /*45b0*/  DFMA R38, R50, R42, R38 ;  /* 0x0000002a3226722b */ /* 0x000fe40000000026 */
[----:B------:R-:W-:Y:S02]  /*45c0*/  DADD R48, R48, -R44 ;  /* 0x0000000030307229 */ /* 0x000fe4000000082c */
[----:B------:R-:W-:-:S06]  /*45d0*/  DMUL R42, R44, R40 ;  /* 0x000000282c2a7228 */ /* 0x000fcc0000000000 */
[----:B------:R-:W-:Y:S02]  /*45e0*/  DADD R48, R46, R48 ;  /* 0x000000002e307229 */ /* 0x000fe40000000030 */
        /* <DEDUP_REMOVED lines=8> */
[----:B------:R-:W-:Y:S01]  /*4670*/  DADD R50, R40, R50 ;  /* 0x0000000028327229 */ /* 0x000fe20000000032 */
[----:B------:R-:W-:Y:S01]  /*4680*/  LOP3.LUT R40, R7, 0x80000000, RZ, 0x3c, !PT ;  /* 0x8000000007287812 */ /* 0x000fe200078e3cff */
[----:B------:R-:W-:-:S06]  /*4690*/  IMAD.MOV.U32 R41, RZ, RZ, 0x43300000 ;  /* 0x43300000ff297424 */ /* 0x000fcc00078e00ff */
[----:B------:R-:W-:Y:S02]  /*46a0*/  DADD R42, R42, R50 ;  /* 0x000000002a2a7229 */ /* 0x000fe40000000032 */
[----:B------:R-:W-:Y:S01]  /*46b0*/  DADD R40, R40, -UR6 ;  /* 0x8000000628287e29 */ /* 0x000fe20008000000 */
[----:B------:R-:W-:Y:S01]  /*46c0*/  UMOV UR6, 0xfefa39ef ;  /* 0xfefa39ef00067882 */ /* 0x000fe20000000000 */
[----:B------:R-:W-:-:S04]  /*46d0*/  UMOV UR7, 0x3fe62e42 ;  /* 0x3fe62e4200077882 */ /* 0x000fc80000000000 */
        /* <DEDUP_REMOVED lines=8> */
[----:B------:R-:W-:-:S08]  /*4760*/  DFMA R40, R40, UR8, R38 ;  /* 0x0000000828287c2b */ /* 0x000fd00008000026 */
[----:B------:R-:W-:-:S08]  /*4770*/  DADD R8, R36, R40 ;  /* 0x0000000024087229 */ /* 0x000fd00000000028 */
[----:B------:R-:W-:Y:S02]  /*4780*/  DADD R36, R36, -R8 ;  /* 0x0000000024247229 */ /* 0x000fe40000000808 */
[----:B------:R-:W-:-:S06]  /*4790*/  DMUL R38, R8, 2 ;  /* 0x4000000008267828 */ /* 0x000fcc0000000000 */
[----:B------:R-:W-:Y:S02]  /*47a0*/  DADD R36, R40, R36 ;  /* 0x0000000028247229 */ /* 0x000fe40000000024 */
[----:B------:R-:W-:Y:S01]  /*47b0*/  DFMA R8, R8, 2, -R38 ;  /* 0x400000000808782b */ /* 0x000fe20000000826 */
[----:B------:R-:W-:Y:S02]  /*47c0*/  IMAD.MOV.U32 R40, RZ, RZ, 0x652b82fe ;  /* 0x652b82feff287424 */ /* 0x000fe400078e00ff */
[----:B------:R-:W-:-:S05]  /*47d0*/  IMAD.MOV.U32 R41, RZ, RZ, 0x3ff71547 ;  /* 0x3ff71547ff297424 */ /* 0x000fca00078e00ff */
        /* <DEDUP_REMOVED lines=42> */
[----:B------:R-:W-:Y:S01]  /*4a80*/  LEA R39, R40, R9, 0x14 ;  /* 0x0000000928277211 */ /* 0x000fe200078ea0ff */
[----:B------:R-:W-:Y:S01]  /*4a90*/  IMAD.MOV.U32 R38, RZ, RZ, R8 ;  /* 0x000000ffff267224 */ /* 0x000fe200078e0008 */
[----:B------:R-:W-:Y:S06]  /*4aa0*/  @!P0 BRA `(.L_x_85) ;  /* 0x0000000000308947 */ /* 0x000fec0003800000 */
[----:B------:R-:W-:Y:S01]  /*4ab0*/  FSETP.GEU.AND P1, PT, |R43|, 4.2275390625, PT ;  /* 0x408748002b00780b */ /* 0x000fe20003f2e200 */
[C---:B------:R-:W-:Y:S02]  /*4ac0*/  DADD R38, R42.reuse, +INF ;  /* 0x7ff000002a267429 */ /* 0x040fe40000000000 */
[----:B------:R-:W-:-:S08]  /*4ad0*/  DSETP.GEU.AND P0, PT, R42, RZ, PT ;  /* 0x000000ff2a00722a */ /* 0x000fd00003f0e000 */
[----:B------:R-:W-:Y:S02]  /*4ae0*/  FSEL R38, R38, RZ, P0 ;  /* 0x000000ff26267208 */ /* 0x000fe40000000000 */
[----:B------:R-:W-:Y:S02]  /*4af0*/  @!P1 LEA.HI R5, R40, R40, RZ, 0x1 ;  /* 0x0000002828059211 */ /* 0x000fe400078f08ff */
[----:B------:R-:W-:Y:S02]  /*4b00*/  FSEL R39, R39, RZ, P0 ;  /* 0x000000ff27277208 */ /* 0x000fe40000000000 */
[----:B------:R-:W-:-:S05]  /*4b10*/  @!P1 SHF.R.S32.HI R5, RZ, 0x1, R5 ;  /* 0x00000001ff059819 */ /* 0x000fca0000011405 */
[----:B------:R-:W-:Y:S02]  /*4b20*/  @!P1 IMAD.IADD R7, R40, 0x1, -R5 ;  /* 0x0000000128079824 */ /* 0x000fe400078e0a05 */
[----:B------:R-:W-:Y:S02]  /*4b30*/  @!P1 IMAD R9, R5, 0x100000, R9 ;  /* 0x0010000005099824 */ /* 0x000fe400078e0209 */
[----:B------:R-:W-:Y:S01]  /*4b40*/  @!P1 IMAD.MOV.U32 R40, RZ, RZ, RZ ;  /* 0x000000ffff289224 */ /* 0x000fe200078e00ff */
[----:B------:R-:W-:-:S06]  /*4b50*/  @!P1 LEA R41, R7, 0x3ff00000, 0x14 ;  /* 0x3ff0000007299811 */ /* 0x000fcc00078ea0ff */
[----:B------:R-:W-:-:S11]  /*4b60*/  @!P1 DMUL R38, R8, R40 ;  /* 0x0000002808269228 */ /* 0x000fd60000000000 */
.L_x_85:
[----:B------:R-:W-:Y:S01]  /*4b70*/  DFMA R36, R36, R38, R38 ;  /* 0x000000262424722b */ /* 0x000fe20000000026 */
[----:B------:R-:W-:Y:S01]  /*4b80*/  IMAD.MOV.U32 R7, RZ, RZ, 0x0 ;  /* 0x00000000ff077424 */ /* 0x000fe200078e00ff */
[----:B------:R-:W-:-:S08]  /*4b90*/  DSETP.NEU.AND P0, PT, |R38|, +INF , PT ;  /* 0x7ff000002600742a */ /* 0x000fd00003f0d200 */
[----:B------:R-:W-:Y:S02]  /*4ba0*/  FSEL R8, R38, R36, !P0 ;  /* 0x0000002426087208 */ /* 0x000fe40004000000 */
[----:B------:R-:W-:Y:S01]  /*4bb0*/  FSEL R5, R39, R37, !P0 ;  /* 0x0000002527057208 */ /* 0x000fe20004000000 */
[----:B------:R-:W-:Y:S06]  /*4bc0*/  RET.REL.NODEC R6 `(_Z20boundary_interpolatePdS_S_S_S_S_PKdS1_S1_S1_S1_S1_S1_iiidddi) ;  /* 0xffffffb4060c7950 */ /* 0x000fec0003c3ffff */
.L_x_86:
        /* <DEDUP_REMOVED lines=11> */
.L_x_124:


//--------------------- .text._Z13upwind_normalPdS_S_PKdS1_S1_S1_S1_S1_S1_iiidddi --------------------------
	.section	.text._Z13upwind_normalPdS_S_PKdS1_S1_S1_S1_S1_S1_iiidddi,"ax",@progbits
	.align	128
        .global         _Z13upwind_normalPdS_S_PKdS1_S1_S1_S1_S1_S1_iiidddi
        .type           _Z13upwind_normalPdS_S_PKdS1_S1_S1_S1_S1_S1_iiidddi,@function
        .size           _Z13upwind_normalPdS_S_PKdS1_S1_S1_S1_S1_S1_iiidddi,(.L_x_126 - _Z13upwind_normalPdS_S_PKdS1_S1_S1_S1_S1_S1_iiidddi)
        .other          _Z13upwind_normalPdS_S_PKdS1_S1_S1_S1_S1_S1_iiidddi,@"STO_CUDA_ENTRY STV_DEFAULT"
_Z13upwind_normalPdS_S_PKdS1_S1_S1_S1_S1_S1_iiidddi:
.text._Z13upwind_normalPdS_S_PKdS1_S1_S1_S1_S1_S1_iiidddi:
        /* <DEDUP_REMOVED lines=24> */
[----:B------:R-:W1:Y:S01]  /*0180*/  LDC.64 R30, c[0x0][0x3a0] ;  /* 0x0000e800ff1e7b82 */ /* 0x000e620000000a00 */
[C---:B------:R-:W-:Y:S01]  /*0190*/  VIADD R16, R0.reuse, 0x2 ;  /* 0x0000000200107836 */ /* 0x040fe20000000000 */
[----:B------:R-:W2:Y:S01]  /*01a0*/  LDCU.64 UR6, c[0x0][0x3e0] ;  /* 0x00007c00ff0677ac */ /* 0x000ea20008000a00 */
[----:B------:R-:W3:Y:S01]  /*01b0*/  I2F.F64.U32 R10, R8 ;  /* 0x00000008000a7312 */ /* 0x000ee20000201800 */
[----:B------:R-:W-:Y:S02]  /*01c0*/  VIADD R20, R0, 0xffffffff ;  /* 0xffffffff00147836 */ /* 0x000fe40000000000 */
[----:B------:R-:W-:Y:S01]  /*01d0*/  IMAD.MOV.U32 R14, RZ, RZ, RZ ;  /* 0x000000ffff0e7224 */ /* 0x000fe200078e00ff */
[----:B0-----:R-:W-:Y:S01]  /*01e0*/  DSETP.MAX.AND P0, P1, RZ, R4, PT ;  /* 0x00000004ff00722a */ /* 0x001fe2000390f000 */
[----:B------:R-:W-:-:S03]  /*01f0*/  IMAD.MOV.U32 R9, RZ, RZ, R5 ;  /* 0x000000ffff097224 */ /* 0x000fc600078e0005 */
[----:B------:R-:W0:Y:S01]  /*0200*/  I2F.F64.U32 R2, UR5 ;  /* 0x0000000500027d12 */ /* 0x000e220008201800 */
[----:B------:R-:W-:Y:S02]  /*0210*/  IMAD.MOV.U32 R7, RZ, RZ, R4 ;  /* 0x000000ffff077224 */ /* 0x000fe400078e0004 */
[----:B------:R-:W-:Y:S01]  /*0220*/  IMAD.MOV.U32 R4, RZ, RZ, RZ ;  /* 0x000000ffff047224 */ /* 0x000fe200078e00ff */
[----:B------:R-:W-:-:S04]  /*0230*/  FSEL R13, R6, R9, P0 ;  /* 0x00000009060d7208 */ /* 0x000fc80000000000 */
[----:B------:R-:W-:Y:S01]  /*0240*/  SEL R4, R4, R7, P0 ;  /* 0x0000000704047207 */ /* 0x000fe20000000000 */
[----:B------:R-:W-:Y:S01]  /*0250*/  I2F.F64.U32 R18, UR4 ;  /* 0x0000000400127d12 */ /* 0x000fe20008201800 */
[----:B------:R-:W-:Y:S01]  /*0260*/  UIADD3 UR4, UPT, UPT, UR8, -0x1, URZ ;  /* 0xffffffff08047890 */ /* 0x000fe2000fffe0ff */
[----:B------:R-:W-:Y:S01]  /*0270*/  @P1 LOP3.LUT R13, R9, 0x80000, RZ, 0xfc, !PT ;  /* 0x00080000090d1812 */ /* 0x000fe200078efcff */
[----:B---3--:R-:W-:-:S04]  /*0280*/  IMAD.MOV.U32 R9, RZ, RZ, R10 ;  /* 0x000000ffff097224 */ /* 0x008fc800078e000a */
[----:B------:R-:W-:Y:S01]  /*0290*/  IMAD.MOV.U32 R5, RZ, RZ, R13 ;  /* 0x000000ffff057224 */ /* 0x000fe200078e000d */
[----:B------:R-:W-:Y:S05]  /*02a0*/  I2F.F64.U32 R16, R16 ;  /* 0x0000001000107312 */ /* 0x000fea0000201800 */
[----:B0-----:R-:W-:-:S03]  /*02b0*/  DSETP.GT.AND P0, PT, R4, R2, PT ;  /* 0x000000020400722a */ /* 0x001fc60003f04000 */
[----:B------:R-:W0:Y:S03]  /*02c0*/  I2F.F64.U32 R12, R12 ;  /* 0x0000000c000c7312 */ /* 0x000e260000201800 */
[----:B------:R-:W-:Y:S02]  /*02d0*/  FSEL R6, R2, R4, P0 ;  /* 0x0000000402067208 */ /* 0x000fe40000000000 */
[----:B------:R-:W-:Y:S01]  /*02e0*/  FSEL R7, R3, R5, P0 ;  /* 0x0000000503077208 */ /* 0x000fe20000000000 */
[----:B------:R-:W-:Y:S02]  /*02f0*/  DSETP.MAX.AND P0, P1, RZ, R10, PT ;  /* 0x0000000aff00722a */ /* 0x000fe4000390f000 */
[----:B------:R-:W3:Y:S01]  /*0300*/  I2F.F64 R20, R20 ;  /* 0x0000001400147312 */ /* 0x000ee20000201c00 */
[----:B0-----:R-:W-:-:S07]  /*0310*/  DSETP.MAX.AND P2, P3, RZ, R12, PT ;  /* 0x0000000cff00722a */ /* 0x001fce0003b4f000 */
[----:B------:R0:W-:Y:S01]  /*0320*/  F2I.F64.TRUNC R7, R6 ;  /* 0x0000000600077311 */ /* 0x0001e2000030d100 */
[----:B------:R-:W-:Y:S01]  /*0330*/  IMAD.MOV.U32 R15, RZ, RZ, R12 ;  /* 0x000000ffff0f7224 */ /* 0x000fe200078e000c */
[----:B------:R-:W-:Y:S01]  /*0340*/  MOV R12, RZ ;  /* 0x000000ff000c7202 */ /* 0x000fe20000000f00 */
[----:B------:R-:W-:-:S03]  /*0350*/  IMAD.MOV.U32 R10, RZ, RZ, R13 ;  /* 0x000000ffff0a7224 */ /* 0x000fc600078e000d */
[----:B------:R-:W-:Y:S01]  /*0360*/  SEL R12, R12, R9, P0 ;  /* 0x000000090c0c7207 */ /* 0x000fe20000000000 */
[----:B------:R-:W-:Y:S01]  /*0370*/  IMAD.MOV.U32 R9, RZ, RZ, RZ ;  /* 0x000000ffff097224 */ /* 0x000fe200078e00ff */
[----:B------:R-:W4:Y:S01]  /*0380*/  I2F.F64 R4, R40 ;  /* 0x0000002800047312 */ /* 0x000f220000201c00 */
[----:B------:R-:W-:Y:S01]  /*0390*/  SEL R14, R14, R15, P2 ;  /* 0x0000000f0e0e7207 */ /* 0x000fe20001000000 */
[----:B0-----:R-:W-:Y:S01]  /*03a0*/  IMAD.MOV.U32 R6, RZ, RZ, RZ ;  /* 0x000000ffff067224 */ /* 0x001fe200078e00ff */
[----:B---3--:R-:W-:Y:S01]  /*03b0*/  DSETP.MAX.AND P4, P5, RZ, R20, PT ;  /* 0x00000014ff00722a */ /* 0x008fe20003d8f000 */
[----:B------:R-:W-:Y:S02]  /*03c0*/  FSEL R9, R9, R10, P2 ;  /* 0x0000000a09097208 */ /* 0x000fe40001000000 */
[----:B------:R-:W-:Y:S01]  /*03d0*/  @P3 LOP3.LUT R9, R10, 0x80000, RZ, 0xfc, !PT ;  /* 0x000800000a093812 */ /* 0x000fe200078efcff */
[----:B------:R-:W-:Y:S01]  /*03e0*/  VIADD R10, R0, 0xfffffffe ;  /* 0xfffffffe000a7836 */ /* 0x000fe20000000000 */
[----:B------:R-:W-:Y:S01]  /*03f0*/  FSEL R13, R6, R11, P0 ;  /* 0x0000000b060d7208 */ /* 0x000fe20000000000 */
[----:B------:R-:W-:Y:S01]  /*0400*/  I2F.F64 R34, UR4 ;  /* 0x0000000400227d12 */ /* 0x000fe20008201c00 */
[----:B------:R-:W-:Y:S01]  /*0410*/  @P1 LOP3.LUT R13, R11, 0x80000, RZ, 0xfc, !PT ;  /* 0x000800000b0d1812 */ /* 0x000fe200078efcff */
[----:B------:R-:W-:Y:S01]  /*0420*/  IMAD.MOV.U32 R15, RZ, RZ, R9 ;  /* 0x000000ffff0f7224 */ /* 0x000fe200078e0009 */
[----:B------:R-:W-:Y:S01]  /*0430*/  MOV R27, R20 ;  /* 0x00000014001b7202 */ /* 0x000fe20000000f00 */
[----:B------:R-:W0:Y:S01]  /*0440*/  LDCU.64 UR4, c[0x0][0x358] ;  /* 0x00006b00ff0477ac */ /* 0x000e220008000a00 */
[----:B----4-:R-:W-:Y:S01]  /*0450*/  DSETP.MAX.AND P0, P1, RZ, R4, PT ;  /* 0x00000004ff00722a */ /* 0x010fe2000390f000 */
[----:B------:R-:W-:Y:S01]  /*0460*/  IMAD.MOV.U32 R6, RZ, RZ, R4 ;  /* 0x000000ffff067224 */ /* 0x000fe200078e0004 */
[----:B------:R-:W-:Y:S01]  /*0470*/  DSETP.GT.AND P2, PT, R12, R18, PT ;  /* 0x000000120c00722a */ /* 0x000fe20003f44000 */
[----:B------:R-:W3:Y:S01]  /*0480*/  I2F.F64 R10, R10 ;  /* 0x0000000a000a7312 */ /* 0x000ee20000201c00 */
[----:B------:R-:W-:Y:S01]  /*0490*/  IMAD.MOV.U32 R4, RZ, RZ, RZ ;  /* 0x000000ffff047224 */ /* 0x000fe200078e00ff */
[----:B------:R-:W-:-:S03]  /*04a0*/  DSETP.GT.AND P3, PT, R14, R2, PT ;  /* 0x000000020e00722a */ /* 0x000fc60003f64000 */
[----:B------:R-:W-:Y:S01]  /*04b0*/  FSEL R22, R18, R12, P2 ;  /* 0x0000000c12167208 */ /* 0x000fe20001000000 */
[----:B------:R-:W-:Y:S01]  /*04c0*/  IMAD.MOV.U32 R12, RZ, RZ, RZ ;  /* 0x000000ffff0c7224 */ /* 0x000fe200078e00ff */
[----:B------:R-:W-:Y:S01]  /*04d0*/  FSEL R23, R19, R13, P2 ;  /* 0x0000000d13177208 */ /* 0x000fe20001000000 */
[----:B------:R-:W-:Y:S01]  /*04e0*/  DSETP.MAX.AND P2, P6, RZ, R16, PT ;  /* 0x00000010ff00722a */ /* 0x000fe20003e4f000 */
[----:B------:R-:W-:Y:S01]  /*04f0*/  IMAD.MOV.U32 R13, RZ, RZ, R16 ;  /* 0x000000ffff0d7224 */ /* 0x000fe200078e0010 */
[----:B------:R-:W-:Y:S01]  /*0500*/  FSEL R14, R2, R14, P3 ;  /* 0x0000000e020e7208 */ /* 0x000fe20001800000 */
[----:B------:R4:W-:Y:S01]  /*0510*/  F2I.F64.TRUNC R0, R22 ;  /* 0x0000001600007311 */ /* 0x0009e2000030d100 */
[----:B------:R-:W-:Y:S02]  /*0520*/  FSEL R15, R3, R15, P3 ;  /* 0x0000000f030f7208 */ /* 0x000fe40001800000 */
[----:B------:R-:W-:Y:S01]  /*0530*/  FSEL R25, R4, R17, P2 ;  /* 0x0000001104197208 */ /* 0x000fe20001000000 */
[----:B---3--:R-:W-:Y:S01]  /*0540*/  IMAD.MOV.U32 R29, RZ, RZ, R11 ;  /* 0x000000ffff1d7224 */ /* 0x008fe200078e000b */
[----:B------:R-:W-:Y:S01]  /*0550*/  SEL R12, R12, R13, P2 ;  /* 0x0000000d0c0c7207 */ /* 0x000fe20001000000 */
[----:B------:R-:W-:-:S02]  /*0560*/  DSETP.MAX.AND P3, P2, RZ, R10, PT ;  /* 0x0000000aff00722a */ /* 0x000fc40003a6f000 */
[----:B------:R-:W3:Y:S01]  /*0570*/  F2I.F64.TRUNC R9, R14 ;  /* 0x0000000e00097311 */ /* 0x000ee2000030d100 */
[----:B----4-:R-:W-:Y:S02]  /*0580*/  IMAD.MOV.U32 R23, RZ, RZ, R10 ;  /* 0x000000ffff177224 */ /* 0x010fe400078e000a */
[----:B------:R-:W-:Y:S01]  /*0590*/  @P6 LOP3.LUT R25, R17, 0x80000, RZ, 0xfc, !PT ;  /* 0x0008000011196812 */ /* 0x000fe200078efcff */
[----:B------:R-:W-:Y:S01]  /*05a0*/  IMAD.MOV.U32 R10, RZ, RZ, RZ ;  /* 0x000000ffff0a7224 */ /* 0x000fe200078e00ff */
[----:B------:R-:W-:Y:S02]  /*05b0*/  FSEL R17, R4, R21, P4 ;  /* 0x0000001504117208 */ /* 0x000fe40002000000 */
[----:B------:R-:W-:Y:S01]  /*05c0*/  @P5 LOP3.LUT R17, R21, 0x80000, RZ, 0xfc, !PT ;  /* 0x0008000015115812 */ /* 0x000fe200078efcff */
[----:B------:R-:W-:Y:S01]  /*05d0*/  IMAD.MOV.U32 R13, RZ, RZ, R25 ;  /* 0x000000ffff0d7224 */ /* 0x000fe200078e0019 */
[----:B------:R-:W-:Y:S02]  /*05e0*/  SEL R10, R10, R27, P4 ;  /* 0x0000001b0a0a7207 */ /* 0x000fe40002000000 */
[----:B------:R-:W-:Y:S01]  /*05f0*/  FSEL R25, R4, R29, P3 ;  /* 0x0000001d04197208 */ /* 0x000fe20001800000 */
[----:B------:R-:W-:Y:S01]  /*0600*/  IMAD.MOV.U32 R11, RZ, RZ, R17 ;  /* 0x000000ffff0b7224 */ /* 0x000fe200078e0011 */
[----:B------:R-:W-:Y:S01]  /*0610*/  @P2 LOP3.LUT R25, R29, 0x80000, RZ, 0xfc, !PT ;  /* 0x000800001d192812 */ /* 0x000fe200078efcff */
[----:B------:R-:W-:Y:S01]  /*0620*/  DSETP.GT.AND P4, PT, R12, R2, PT ;  /* 0x000000020c00722a */ /* 0x000fe20003f84000 */
[----:B---3--:R-:W-:-:S03]  /*0630*/  IMAD R9, R0, UR9, R9 ;  /* 0x0000000900097c24 */ /* 0x008fc6000f8e0209 */
[----:B------:R-:W-:Y:S02]  /*0640*/  DSETP.GT.AND P5, PT, R10, R2, PT ;  /* 0x000000020a00722a */ /* 0x000fe40003fa4000 */
[----:B------:R-:W-:Y:S01]  /*0650*/  FSEL R14, R2, R12, P4 ;  /* 0x0000000c020e7208 */ /* 0x000fe20002000000 */
[----:B------:R-:W-:Y:S01]  /*0660*/  IMAD.MOV.U32 R12, RZ, RZ, RZ ;  /* 0x000000ffff0c7224 */ /* 0x000fe200078e00ff */
[C---:B------:R-:W-:Y:S01]  /*0670*/  FSEL R15, R3.reuse, R13, P4 ;  /* 0x0000000d030f7208 */ /* 0x040fe20002000000 */
[----:B------:R-:W-:Y:S01]  /*0680*/  IMAD.MOV.U32 R13, RZ, RZ, R25 ;  /* 0x000000ffff0d7224 */ /* 0x000fe200078e0019 */
[----:B------:R-:W-:Y:S01]  /*0690*/  FSEL R17, R3, R11, P5 ;  /* 0x0000000b03117208 */ /* 0x000fe20002800000 */
[----:B------:R-:W-:Y:S01]  /*06a0*/  IMAD.MOV.U32 R11, RZ, RZ, RZ ;  /* 0x000000ffff0b7224 */ /* 0x000fe200078e00ff */
[----:B------:R-:W-:Y:S01]  /*06b0*/  SEL R12, R12, R23, P3 ;  /* 0x000000170c0c7207 */ /* 0x000fe20001800000 */
[----:B------:R3:W4:Y:S01]  /*06c0*/  F2I.F64.TRUNC R21, R14 ;  /* 0x0000000e00157311 */ /* 0x000722000030d100 */
[----:B------:R-:W-:-:S02]  /*06d0*/  FSEL R23, R4, R5, P0 ;  /* 0x0000000504177208 */ /* 0x000fc40000000000 */
[----:B------:R-:W-:Y:S02]  /*06e0*/  @P1 LOP3.LUT R23, R5, 0x80000, RZ, 0xfc, !PT ;  /* 0x0008000005171812 */ /* 0x000fe400078efcff */
[----:B------:R-:W-:Y:S01]  /*06f0*/  SEL R4, R11, R6, P0 ;  /* 0x000000060b047207 */ /* 0x000fe20000000000 */
[----:B------:R-:W-:Y:S01]  /*0700*/  DSETP.GT.AND P2, PT, R12, R2, PT ;  /* 0x000000020c00722a */ /* 0x000fe20003f44000 */
[----:B------:R-:W-:Y:S02]  /*0710*/  MOV R5, R23 ;  /* 0x0000001700057202 */ /* 0x000fe40000000f00 */
[----:B------:R-:W-:Y:S01]  /*0720*/  FSEL R16, R2, R10, P5 ;  /* 0x0000000a02107208 */ /* 0x000fe20002800000 */
[----:B---3--:R-:W-:Y:S02]  /*0730*/  IMAD R15, R0, UR9, R7 ;  /* 0x00000009000f7c24 */ /* 0x008fe4000f8e0207 */
[----:B------:R-:W-:Y:S01]  /*0740*/  FSEL R13, R3, R13, P2 ;  /* 0x0000000d030d7208 */ /* 0x000fe20001000000 */
[----:B------:R-:W-:Y:S01]  /*0750*/  DSETP.GT.AND P0, PT, R4, R34, PT ;  /* 0x000000220400722a */ /* 0x000fe20003f04000 */
[----:B------:R-:W-:Y:S01]  /*0760*/  FSEL R12, R2, R12, P2 ;  /* 0x0000000c020c7208 */ /* 0x000fe20001000000 */
[----:B------:R-:W3:Y:S01]  /*0770*/  F2I.F64.TRUNC R17, R16 ;  /* 0x0000001000117311 */ /* 0x000ee2000030d100 */
[----:B------:R-:W2:Y:S01]  /*0780*/  LDC.64 R2, c[0x0][0x398] ;  /* 0x0000e600ff027b82 */ /* 0x000ea20000000a00 */
[----:B----4-:R-:W-:-:S02]  /*0790*/  IMAD R21, R0, UR9, R21 ;  /* 0x0000000900157c24 */ /* 0x010fc4000f8e0215 */
[----:B------:R-:W-:Y:S02]  /*07a0*/  FSEL R10, R34, R4, P0 ;  /* 0x00000004220a7208 */ /* 0x000fe40000000000 */
[----:B------:R-:W-:Y:S02]  /*07b0*/  FSEL R11, R35, R5, P0 ;  /* 0x00000005230b7208 */ /* 0x000fe40000000000 */
[----:B------:R-:W4:Y:S01]  /*07c0*/  F2I.F64.TRUNC R13, R12 ;  /* 0x0000000c000d7311 */ /* 0x000f22000030d100 */
[----:B------:R-:W1:Y:S01]  /*07d0*/  LDC.64 R4, c[0x0][0x3a8] ;  /* 0x0000ea00ff047b82 */ /* 0x000e620000000a00 */
[----:B---3--:R-:W-:-:S06]  /*07e0*/  IMAD R17, R0, UR9, R17 ;  /* 0x0000000900117c24 */ /* 0x008fcc000f8e0211 */
[----:B------:R-:W3:Y:S01]  /*07f0*/  F2I.F64.TRUNC R6, R10 ;  /* 0x0000000a00067311 */ /* 0x000ee2000030d100 */
[----:B----4-:R-:W-:Y:S02]  /*0800*/  IMAD R13, R0, UR9, R13 ;  /* 0x00000009000d7c24 */ /* 0x010fe4000f8e020d */
[--C-:B---3--:R-:W-:Y:S02]  /*0810*/  IMAD R0, R15, UR8, R6.reuse ;  /* 0x000000080f007c24 */ /* 0x108fe4000f8e0206 */
[--C-:B------:R-:W-:Y:S02]  /*0820*/  IMAD R9, R9, UR8, R6.reuse ;  /* 0x0000000809097c24 */ /* 0x100fe4000f8e0206 */
[--C-:B------:R-:W-:Y:S02]  /*0830*/  IMAD R21, R21, UR8, R6.reuse ;  /* 0x0000000815157c24 */ /* 0x100fe4000f8e0206 */
[--C-:B------:R-:W-:Y:S02]  /*0840*/  IMAD R27, R17, UR8, R6.reuse ;  /* 0x00000008111b7c24 */ /* 0x100fe4000f8e0206 */
[----:B------:R-:W-:-:S02]  /*0850*/  IMAD R13, R13, UR8, R6 ;  /* 0x000000080d0d7c24 */ /* 0x000fc4000f8e0206 */
[----:B-1----:R-:W-:-:S04]  /*0860*/  IMAD.WIDE R28, R0, 0x8, R4 ;  /* 0x00000008001c7825 */ /* 0x002fc800078e0204 */
[----:B------:R-:W-:Y:S02]  /*0870*/  IMAD.WIDE R30, R0, 0x8, R30 ;  /* 0x00000008001e7825 */ /* 0x000fe400078e021e */
[----:B0-----:R-:W5:Y:S02]  /*0880*/  LDG.E.64 R28, desc[UR4][R28.64] ;  /* 0x000000041c1c7981 */ /* 0x001f64000c1e1b00 */
[--C-:B--2---:R-:W-:Y:S02]  /*0890*/  IMAD.WIDE R4, R13, 0x8, R2.reuse ;  /* 0x000000080d047825 */ /* 0x104fe400078e0202 */
[----:B------:R-:W5:Y:S02]  /*08a0*/  LDG.E.64 R30, desc[UR4][R30.64] ;  /* 0x000000041e1e7981 */ /* 0x000f64000c1e1b00 */
[--C-:B------:R-:W-:Y:S02]  /*08b0*/  IMAD.WIDE R26, R27, 0x8, R2.reuse ;  /* 0x000000081b1a7825 */ /* 0x100fe400078e0202 */
[----:B------:R-:W5:Y:S02]  /*08c0*/  LDG.E.64 R4, desc[UR4][R4.64] ;  /* 0x0000000404047981 */ /* 0x000f64000c1e1b00 */
[----:B------:R-:W-:-:S02]  /*08d0*/  IMAD.WIDE R36, R9, 0x8, R2 ;  /* 0x0000000809247825 */ /* 0x000fc400078e0202 */
[----:B------:R-:W5:Y:S02]  /*08e0*/  LDG.E.64 R26, desc[UR4][R26.64] ;  /* 0x000000041a1a7981 */ /* 0x000f64000c1e1b00 */
[--C-:B------:R-:W-:Y:S02]  /*08f0*/  IMAD.WIDE R52, R21, 0x8, R2.reuse ;  /* 0x0000000815347825 */ /* 0x100fe400078e0202 */
[----:B------:R-:W5:Y:S02]  /*0900*/  LDG.E.64 R36, desc[UR4][R36.64] ;  /* 0x0000000424247981 */ /* 0x000f64000c1e1b00 */
[----:B------:R-:W-:Y:S02]  /*0910*/  IMAD.WIDE R16, R0, 0x8, R2 ;  /* 0x0000000800107825 */ /* 0x000fe400078e0202 */
[----:B------:R-:W5:Y:S04]  /*0920*/  LDG.E.64 R52, desc[UR4][R52.64] ;  /* 0x0000000434347981 */ /* 0x000f68000c1e1b00 */
[----:B------:R0:W5:Y:S01]  /*0930*/  LDG.E.64 R32, desc[UR4][R16.64] ;  /* 0x0000000410207981 */ /* 0x000162000c1e1b00 */
[----:B------:R-:W-:-:S10]  /*0940*/  DADD R2, -RZ, |UR6| ;  /* 0x40000006ff027e29 */ /* 0x000fd40008000100 */
[----:B------:R-:W-:Y:S01]  /*0950*/  IMAD.MOV.U32 R10, RZ, RZ, R2 ;  /* 0x000000ffff0a7224 */ /* 0x000fe200078e0002 */
[----:B0-----:R-:W-:-:S07]  /*0960*/  MOV R2, 0x980 ;  /* 0x0000098000027802 */ /* 0x001fce0000000f00 */
[----:B-----5:R-:W-:Y:S05]  /*0970*/  CALL.REL.NOINC `($_Z13upwind_normalPdS_S_PKdS1_S1_S1_S1_S1_S1_iiidddi$__internal_accurate_pow) ;  /* 0x0000002c00487944 */ /* 0x020fea0003c00000 */
        /* <DEDUP_REMOVED lines=15> */
.L_x_87:
        /* <DEDUP_REMOVED lines=36> */
[----:B------:R-:W-:Y:S05]  /*0cb0*/  CALL.REL.NOINC `($__internal_2_$__cuda_sm20_div_rn_f64_full) ;  /* 0x0000002000ec7944 */ /* 0x000fea0003c00000 */
[----:B------:R-:W-:Y:S01]  /*0cc0*/  MOV R2, R12 ;  /* 0x0000000c00027202 */ /* 0x000fe20000000f00 */
[----:B------:R-:W-:-:S07]  /*0cd0*/  IMAD.MOV.U32 R3, RZ, RZ, R9 ;  /* 0x000000ffff037224 */ /* 0x000fce00078e0009 */
.L_x_89:
[----:B------:R-:W-:Y:S05]  /*0ce0*/  BSYNC.RECONVERGENT B1 ;  /* 0x0000000000017941 */ /* 0x000fea0003800200 */
.L_x_88:
[----:B------:R-:W0:Y:S01]  /*0cf0*/  MUFU.RCP64H R11, R31 ;  /* 0x0000001f000b7308 */ /* 0x000e220000001800 */
[----:B------:R-:W-:Y:S01]  /*0d00*/  IMAD.MOV.U32 R10, RZ, RZ, 0x1 ;  /* 0x00000001ff0a7424 */ /* 0x000fe200078e00ff */
[----:B------:R-:W1:Y:S01]  /*0d10*/  LDCU.64 UR6, c[0x0][0x3e0] ;  /* 0x00007c00ff0677ac */ /* 0x000e620008000a00 */
[----:B------:R-:W-:Y:S04]  /*0d20*/  BSSY.RECONVERGENT B1, `(.L_x_90) ;  /* 0x0000018000017945 */ /* 0x000fe80003800200 */
[C---:B0-----:R-:W-:Y:S02]  /*0d30*/  DFMA R12, -R30.reuse, R10, 1 ;  /* 0x3ff000001e0c742b */ /* 0x041fe4000000010a */
[----:B-1----:R-:W-:-:S06]  /*0d40*/  DSETP.NEU.AND P0, PT, R30, UR6, PT ;  /* 0x000000061e007e2a */ /* 0x002fcc000bf0d000 */
[----:B------:R-:W-:Y:S01]  /*0d50*/  DFMA R12, R12, R12, R12 ;  /* 0x0000000c0c0c722b */ /* 0x000fe2000000000c */
[----:B------:R-:W-:Y:S02]  /*0d60*/  FSEL R36, R36, RZ, !P0 ;  /* 0x000000ff24247208 */ /* 0x000fe40004000000 */
[----:B------:R-:W-:-:S05]  /*0d70*/  FSEL R37, R37, RZ, !P0 ;  /* 0x000000ff25257208 */ /* 0x000fca0004000000 */
        /* <DEDUP_REMOVED lines=17> */
[----:B------:R-:W-:-:S07]  /*0e90*/  IMAD.MOV.U32 R13, RZ, RZ, R9 ;  /* 0x000000ffff0d7224 */ /* 0x000fce00078e0009 */
.L_x_91:
[----:B------:R-:W-:Y:S05]  /*0ea0*/  BSYNC.RECONVERGENT B1 ;  /* 0x0000000000017941 */ /* 0x000fea0003800200 */
.L_x_90:
        /* <DEDUP_REMOVED lines=32> */
[----:B------:R-:W-:Y:S05]  /*10b0*/  CALL.REL.NOINC `($__internal_2_$__cuda_sm20_div_rn_f64_full) ;  /* 0x0000001c00ec7944 */ /* 0x000fea0003c00000 */
[----:B------:R-:W-:Y:S02]  /*10c0*/  IMAD.MOV.U32 R4, RZ, RZ, R12 ;  /* 0x000000ffff047224 */ /* 0x000fe400078e000c */
[----:B------:R-:W-:-:S07]  /*10d0*/  IMAD.MOV.U32 R5, RZ, RZ, R9 ;  /* 0x000000ffff057224 */ /* 0x000fce00078e0009 */
.L_x_93:
[----:B------:R-:W-:Y:S05]  /*10e0*/  BSYNC.RECONVERGENT B1 ;  /* 0x0000000000017941 */ /* 0x000fea0003800200 */
.L_x_92:
        /* <DEDUP_REMOVED lines=26> */
[----:B------:R-:W-:-:S07]  /*1290*/  MOV R13, R9 ;  /* 0x00000009000d7202 */ /* 0x000fce0000000f00 */
.L_x_95:
[----:B------:R-:W-:Y:S05]  /*12a0*/  BSYNC.RECONVERGENT B1 ;  /* 0x0000000000017941 */ /* 0x000fea0003800200 */
.L_x_94:
[C---:B------:R-:W-:Y:S01]  /*12b0*/  VIADD R9, R40.reuse, 0x1 ;  /* 0x0000000128097836 */ /* 0x040fe20000000000 */
[----:B------:R-:W0:Y:S01]  /*12c0*/  LDCU UR6, c[0x0][0x3d0] ;  /* 0x00007a00ff0677ac */ /* 0x000e220008000800 */
[C---:B------:R-:W-:Y:S01]  /*12d0*/  VIADD R22, R40.reuse, 0x2 ;  /* 0x0000000228167836 */ /* 0x040fe20000000000 */
[----:B------:R-:W-:Y:S01]  /*12e0*/  DFMA R4, R28, R4, R12 ;  /* 0x000000041c04722b */ /* 0x000fe2000000000c */
[----:B------:R1:W2:Y:S01]  /*12f0*/  I2F.F64 R10, R9 ;  /* 0x00000009000a7312 */ /* 0x0002a20000201c00 */
[C---:B------:R-:W-:Y:S02]  /*1300*/  VIADD R20, R40.reuse, 0xffffffff ;  /* 0xffffffff28147836 */ /* 0x040fe40000000000 */
[----:B------:R-:W-:Y:S02]  /*1310*/  VIADD R40, R40, 0xfffffffe ;  /* 0xfffffffe28287836 */ /* 0x000fe40000000000 */
[----:B------:R-:W-:Y:S02]  /*1320*/  IMAD.MOV.U32 R26, RZ, RZ, RZ ;  /* 0x000000ffff1a7224 */ /* 0x000fe400078e00ff */
[----:B------:R-:W-:Y:S01]  /*1330*/  IMAD.MOV.U32 R30, RZ, RZ, RZ ;  /* 0x000000ffff1e7224 */ /* 0x000fe200078e00ff */
[----:B------:R-:W3:Y:S01]  /*1340*/  I2F.F64 R22, R22 ;  /* 0x0000001600167312 */ /* 0x000ee20000201c00 */
[----:B-1----:R-:W-:Y:S01]  /*1350*/  IMAD.MOV.U32 R9, RZ, RZ, RZ ;  /* 0x000000ffff097224 */ /* 0x002fe200078e00ff */
[----:B--2---:R-:W-:-:S06]  /*1360*/  DSETP.MAX.AND P0, P2, RZ, R10, PT ;  /* 0x0000000aff00722a */ /* 0x004fcc0003a0f000 */
[----:B------:R-:W1:Y:S01]  /*1370*/  I2F.F64 R20, R20 ;  /* 0x0000001400147312 */ /* 0x000e620000201c00 */
[----:B------:R-:W-:Y:S02]  /*1380*/  IMAD.MOV.U32 R27, RZ, RZ, R10 ;  /* 0x000000ffff1b7224 */ /* 0x000fe400078e000a */
[----:B------:R-:W-:Y:S01]  /*1390*/  IMAD.MOV.U32 R14, RZ, RZ, R11 ;  /* 0x000000ffff0e7224 */ /* 0x000fe200078e000b */
[----:B---3--:R-:W-:-:S04]  /*13a0*/  DSETP.MAX.AND P3, P4, RZ, R22, PT ;  /* 0x00000016ff00722a */ /* 0x008fc80003c6f000 */
[----:B------:R-:W2:Y:S01]  /*13b0*/  I2F.F64 R10, R40 ;  /* 0x00000028000a7312 */ /* 0x000ea20000201c00 */
[----:B------:R-:W-:Y:S02]  /*13c0*/  IMAD.MOV.U32 R31, RZ, RZ, R22 ;  /* 0x000000ffff1f7224 */ /* 0x000fe400078e0016 */
[----:B------:R-:W-:Y:S02]  /*13d0*/  IMAD.MOV.U32 R22, RZ, RZ, RZ ;  /* 0x000000ffff167224 */ /* 0x000fe400078e00ff */
[----:B------:R-:W-:Y:S01]  /*13e0*/  IMAD.MOV.U32 R33, RZ, RZ, R23 ;  /* 0x000000ffff217224 */ /* 0x000fe200078e0017 */
[----:B------:R-:W-:Y:S01]  /*13f0*/  FSEL R23, R9, R14, P0 ;  /* 0x0000000e09177208 */ /* 0x000fe20000000000 */
[----:B-1----:R-:W-:Y:S01]  /*1400*/  DSETP.MAX.AND P5, P1, RZ, R20, PT ;  /* 0x00000014ff00722a */ /* 0x002fe200039af000 */
[----:B------:R-:W-:Y:S01]  /*1410*/  MOV R39, R20 ;  /* 0x0000001400277202 */ /* 0x000fe20000000f00 */
[----:B------:R-:W-:Y:S01]  /*1420*/  IMAD.MOV.U32 R20, RZ, RZ, RZ ;  /* 0x000000ffff147224 */ /* 0x000fe200078e00ff */
[----:B------:R-:W-:Y:S01]  /*1430*/  SEL R22, R22, R27, P0 ;  /* 0x0000001b16167207 */ /* 0x000fe20000000000 */
[----:B------:R-:W-:Y:S01]  /*1440*/  IMAD.MOV.U32 R9, RZ, RZ, R21 ;  /* 0x000000ffff097224 */ /* 0x000fe200078e0015 */
[----:B------:R-:W-:Y:S01]  /*1450*/  @P2 LOP3.LUT R23, R14, 0x80000, RZ, 0xfc, !PT ;  /* 0x000800000e172812 */ /* 0x000fe200078efcff */
[----:B------:R-:W-:Y:S01]  /*1460*/  IMAD.MOV.U32 R14, RZ, RZ, RZ ;  /* 0x000000ffff0e7224 */ /* 0x000fe200078e00ff */
[----:B------:R-:W-:Y:S01]  /*1470*/  SEL R20, R20, R31, P3 ;  /* 0x0000001f14147207 */ /* 0x000fe20001800000 */
[----:B--2---:R-:W-:Y:S01]  /*1480*/  DSETP.MAX.AND P2, P0, RZ, R10, PT ;  /* 0x0000000aff00722a */ /* 0x004fe2000384f000 */
[----:B------:R-:W-:-:S02]  /*1490*/  IMAD.MOV.U32 R31, RZ, RZ, R10 ;  /* 0x000000ffff1f7224 */ /* 0x000fc400078e000a */
[----:B------:R-:W-:Y:S01]  /*14a0*/  IMAD.MOV.U32 R10, RZ, RZ, RZ ;  /* 0x000000ffff0a7224 */ /* 0x000fe200078e00ff */
[C---:B------:R-:W-:Y:S01]  /*14b0*/  FSEL R21, R14.reuse, R33, P3 ;  /* 0x000000210e157208 */ /* 0x040fe20001800000 */
[----:B------:R-:W-:Y:S01]  /*14c0*/  IMAD.MOV.U32 R27, RZ, RZ, R11 ;  /* 0x000000ffff1b7224 */ /* 0x000fe200078e000b */
[----:B------:R-:W-:Y:S01]  /*14d0*/  FSEL R11, R14, R9, P5 ;  /* 0x000000090e0b7208 */ /* 0x000fe20002800000 */
[----:B------:R-:W-:Y:S01]  /*14e0*/  DSETP.GT.AND P6, PT, R22, R34, PT ;  /* 0x000000221600722a */ /* 0x000fe20003fc4000 */
[----:B------:R-:W-:Y:S02]  /*14f0*/  SEL R10, R10, R39, P5 ;  /* 0x000000270a0a7207 */ /* 0x000fe40002800000 */
[----:B------:R-:W-:Y:S02]  /*1500*/  FSEL R39, R26, R27, P2 ;  /* 0x0000001b1a277208 */ /* 0x000fe40001000000 */
[----:B------:R-:W-:Y:S02]  /*1510*/  SEL R30, R30, R31, P2 ;  /* 0x0000001f1e1e7207 */ /* 0x000fe40001000000 */
[----:B------:R-:W-:-:S02]  /*1520*/  @P0 LOP3.LUT R39, R27, 0x80000, RZ, 0xfc, !PT ;  /* 0x000800001b270812 */ /* 0x000fc400078efcff */
[----:B------:R-:W-:Y:S01]  /*1530*/  @P4 LOP3.LUT R21, R33, 0x80000, RZ, 0xfc, !PT ;  /* 0x0008000021154812 */ /* 0x000fe200078efcff */
[----:B------:R-:W1:Y:S01]  /*1540*/  LDC.64 R26, c[0x0][0x380] ;  /* 0x0000e000ff1a7b82 */ /* 0x000e620000000a00 */
[----:B------:R-:W-:Y:S02]  /*1550*/  @P1 LOP3.LUT R11, R9, 0x80000, RZ, 0xfc, !PT ;  /* 0x00080000090b1812 */ /* 0x000fe400078efcff */
[----:B------:R-:W-:Y:S02]  /*1560*/  MOV R31, R39 ;  /* 0x00000027001f7202 */ /* 0x000fe40000000f00 */
[--C-:B------:R-:W-:Y:S01]  /*1570*/  DSETP.GT.AND P3, PT, R20, R34.reuse, PT ;  /* 0x000000221400722a */ /* 0x100fe20003f64000 */
[----:B------:R-:W-:Y:S01]  /*1580*/  FSEL R22, R34, R22, P6 ;  /* 0x0000001622167208 */ /* 0x000fe20003000000 */
[--C-:B------:R-:W-:Y:S01]  /*1590*/  DSETP.GT.AND P0, PT, R10, R34.reuse, PT ;  /* 0x000000220a00722a */ /* 0x100fe20003f04000 */
[----:B------:R-:W-:Y:S01]  /*15a0*/  FSEL R23, R35, R23, P6 ;  /* 0x0000001723177208 */ /* 0x000fe20003000000 */
[----:B------:R-:W-:-:S02]  /*15b0*/  DSETP.GT.AND P1, PT, R30, R34, PT ;  /* 0x000000221e00722a */ /* 0x000fc40003f24000 */
[C---:B------:R-:W-:Y:S01]  /*15c0*/  FSEL R32, R34.reuse, R20, P3 ;  /* 0x0000001422207208 */ /* 0x040fe20001800000 */
[----:B------:R2:W0:Y:S01]  /*15d0*/  F2I.F64.TRUNC R14, R22 ;  /* 0x00000016000e7311 */ /* 0x000422000030d100 */
[C---:B------:R-:W-:Y:S02]  /*15e0*/  FSEL R38, R34.reuse, R10, P0 ;  /* 0x0000000a22267208 */ /* 0x040fe40000000000 */
[C---:B------:R-:W-:Y:S01]  /*15f0*/  FSEL R39, R35.reuse, R11, P0 ;  /* 0x0000000b23277208 */ /* 0x040fe20000000000 */
[----:B------:R-:W-:Y:S01]  /*1600*/  DSETP.GEU.AND P0, PT, |R36|, |R24|, PT ;  /* 0x400000182400722a */ /* 0x000fe20003f0e200 */
[----:B------:R-:W-:Y:S01]  /*1610*/  FSEL R30, R34, R30, P1 ;  /* 0x0000001e221e7208 */ /* 0x000fe20000800000 */
[----:B------:R-:W3:Y:S01]  /*1620*/  LDC.64 R10, c[0x0][0x398] ;  /* 0x0000e600ff0a7b82 */ /* 0x000ee20000000a00 */
[C---:B------:R-:W-:Y:S01]  /*1630*/  FSEL R33, R35.reuse, R21, P3 ;  /* 0x0000001523217208 */ /* 0x040fe20001800000 */
[----:B------:R-:W4:Y:S01]  /*1640*/  F2I.F64.TRUNC R38, R38 ;  /* 0x0000002600267311 */ /* 0x000f22000030d100 */
[----:B------:R-:W-:-:S02]  /*1650*/  FSEL R31, R35, R31, P1 ;  /* 0x0000001f231f7208 */ /* 0x000fc40000800000 */
[----:B------:R-:W-:Y:S01]  /*1660*/  FSEL R3, R3, R5, !P0 ;  /* 0x0000000503037208 */ /* 0x000fe20004000000 */
[----:B-1----:R-:W-:Y:S01]  /*1670*/  IMAD.WIDE R26, R0, 0x8, R26 ;  /* 0x00000008001a7825 */ /* 0x002fe200078e021a */
[----:B------:R-:W-:Y:S01]  /*1680*/  FSEL R2, R2, R4, !P0 ;  /* 0x0000000402027208 */ /* 0x000fe20004000000 */
[----:B--2---:R-:W1:Y:S02]  /*1690*/  LDC.64 R22, c[0x0][0x3b0] ;  /* 0x0000ec00ff167b82 */ /* 0x004e640000000a00 */
[----:B------:R-:W2:Y:S01]  /*16a0*/  F2I.F64.TRUNC R32, R32 ;  /* 0x0000002000207311 */ /* 0x000ea2000030d100 */
[C---:B0-----:R-:W-:Y:S01]  /*16b0*/  IMAD R5, R15.reuse, UR6, R14 ;  /* 0x000000060f057c24 */ /* 0x041fe2000f8e020e */
[----:B------:R0:W-:Y:S04]  /*16c0*/  STG.E.64 desc[UR4][R26.64], R2 ;  /* 0x000000021a007986 */ /* 0x0001e8000c101b04 */
[----:B------:R-:W1:Y:S01]  /*16d0*/  LDC.64 R20, c[0x0][0x3b8] ;  /* 0x0000ee00ff147b82 */ /* 0x000e620000000a00 */
[----:B----4-:R-:W-:Y:S01]  /*16e0*/  IMAD R35, R15, UR6, R38 ;  /* 0x000000060f237c24 */ /* 0x010fe2000f8e0226 */
[----:B------:R-:W4:Y:S03]  /*16f0*/  F2I.F64.TRUNC R30, R30 ;  /* 0x0000001e001e7311 */ /* 0x000f26000030d100 */
[----:B---3--:R-:W-:-:S04]  /*1700*/  IMAD.WIDE R34, R35, 0x8, R10 ;  /* 0x0000000823227825 */ /* 0x008fc800078e020a */
[----:B--2---:R-:W-:Y:S02]  /*1710*/  IMAD R9, R15, UR6, R32 ;  /* 0x000000060f097c24 */ /* 0x004fe4000f8e0220 */
[----:B------:R-:W-:Y:S01]  /*1720*/  IMAD.WIDE R4, R5, 0x8, R10 ;  /* 0x0000000805047825 */ /* 0x000fe200078e020a */
[----:B------:R2:W5:Y:S03]  /*1730*/  LDG.E.64 R32, desc[UR4][R16.64] ;  /* 0x0000000410207981 */ /* 0x000566000c1e1b00 */
[----:B----4-:R-:W-:Y:S01]  /*1740*/  IMAD R37, R15, UR6, R30 ;  /* 0x000000060f257c24 */ /* 0x010fe2000f8e021e */
[----:B------:R-:W5:Y:S01]  /*1750*/  LDG.E.64 R34, desc[UR4][R34.64] ;  /* 0x0000000422227981 */ /* 0x000f62000c1e1b00 */
[--C-:B------:R-:W-:Y:S01]  /*1760*/  IMAD.WIDE R14, R9, 0x8, R10.reuse ;  /* 0x00000008090e7825 */ /* 0x100fe200078e020a */
[----:B------:R-:W3:Y:S02]  /*1770*/  LDCU.64 UR6, c[0x0][0x3e8] ;  /* 0x00007d00ff0677ac */ /* 0x000ee40008000a00 */
[----:B0-----:R2:W5:Y:S01]  /*1780*/  LDG.E.64 R26, desc[UR4][R4.64] ;  /* 0x00000004041a7981 */ /* 0x001562000c1e1b00 */
[----:B------:R-:W-:-:S03]  /*1790*/  IMAD.WIDE R36, R37, 0x8, R10 ;  /* 0x0000000825247825 */ /* 0x000fc600078e020a */
[----:B------:R-:W5:Y:S01]  /*17a0*/  LDG.E.64 R14, desc[UR4][R14.64] ;  /* 0x000000040e0e7981 */ /* 0x000f62000c1e1b00 */
[----:B-1----:R-:W-:-:S03]  /*17b0*/  IMAD.WIDE R22, R0, 0x8, R22 ;  /* 0x0000000800167825 */ /* 0x002fc600078e0216 */
[----:B------:R-:W5:Y:S01]  /*17c0*/  LDG.E.64 R36, desc[UR4][R36.64] ;  /* 0x0000000424247981 */ /* 0x000f62000c1e1b00 */
[----:B------:R-:W-:-:S03]  /*17d0*/  IMAD.WIDE R20, R0, 0x8, R20 ;  /* 0x0000000800147825 */ /* 0x000fc600078e0214 */
[----:B------:R2:W5:Y:S04]  /*17e0*/  LDG.E.64 R30, desc[UR4][R22.64] ;  /* 0x00000004161e7981 */ /* 0x000568000c1e1b00 */
[----:B------:R2:W5:Y:S01]  /*17f0*/  LDG.E.64 R28, desc[UR4][R20.64] ;  /* 0x00000004141c7981 */ /* 0x000562000c1e1b00 */
[----:B---3--:R-:W-:-:S10]  /*1800*/  DADD R2, -RZ, |UR6| ;  /* 0x40000006ff027e29 */ /* 0x008fd40008000100 */
[----:B------:R-:W-:Y:S01]  /*1810*/  IMAD.MOV.U32 R10, RZ, RZ, R2 ;  /* 0x000000ffff0a7224 */ /* 0x000fe200078e0002 */
[----:B--2---:R-:W-:-:S07]  /*1820*/  MOV R2, 0x1840 ;  /* 0x0000184000027802 */ /* 0x004fce0000000f00 */
        /* <DEDUP_REMOVED lines=16> */
.L_x_96:
        /* <DEDUP_REMOVED lines=39> */
.L_x_98:
[----:B------:R-:W-:Y:S05]  /*1ba0*/  BSYNC.RECONVERGENT B1 ;  /* 0x0000000000017941 */ /* 0x000fea0003800200 */
.L_x_97:
        /* <DEDUP_REMOVED lines=27> */
.L_x_100:
[----:B------:R-:W-:Y:S05]  /*1d60*/  BSYNC.RECONVERGENT B1 ;  /* 0x0000000000017941 */ /* 0x000fea0003800200 */
.L_x_99:
        /* <DEDUP_REMOVED lines=35> */
.L_x_102:
[----:B------:R-:W-:Y:S05]  /*1fa0*/  BSYNC.RECONVERGENT B1 ;  /* 0x0000000000017941 */ /* 0x000fea0003800200 */
.L_x_101:
        /* <DEDUP_REMOVED lines=8> */
[----:B------:R-:W-:Y:S02]  /*2030*/  FSEL R4, R34, RZ, !P0 ;  /* 0x000000ff22047208 */ /* 0x000fe40004000000 */
[----:B------:R-:W-:-:S05]  /*2040*/  FSEL R5, R35, RZ, !P0 ;  /* 0x000000ff23057208 */ /* 0x000fca0004000000 */
        /* <DEDUP_REMOVED lines=17> */
.L_x_104:
[----:B------:R-:W-:Y:S05]  /*2160*/  BSYNC.RECONVERGENT B1 ;  /* 0x0000000000017941 */ /* 0x000fea0003800200 */
.L_x_103:
[C---:B------:R-:W-:Y:S01]  /*2170*/  VIADD R10, R8.reuse, 0x1 ;  /* 0x00000001080a7836 */ /* 0x040fe20000000000 */
[----:B------:R-:W0:Y:S01]  /*2180*/  LDCU.64 UR6, c[0x0][0x3d0] ;  /* 0x00007a00ff0677ac */ /* 0x000e220008000a00 */
[C---:B------:R-:W-:Y:S01]  /*2190*/  VIADD R14, R8.reuse, 0x2 ;  /* 0x00000002080e7836 */ /* 0x040fe20000000000 */
[----:B------:R-:W-:Y:S01]  /*21a0*/  DFMA R12, R28, R24, R12 ;  /* 0x000000181c0c722b */ /* 0x000fe2000000000c */
[C---:B------:R-:W-:Y:S01]  /*21b0*/  VIADD R20, R8.reuse, 0xffffffff ;  /* 0xffffffff08147836 */ /* 0x040fe20000000000 */
[----:B------:R-:W1:Y:S01]  /*21c0*/  LDC.64 R24, c[0x0][0x3c0] ;  /* 0x0000f000ff187b82 */ /* 0x000e620000000a00 */
[----:B------:R-:W2:Y:S01]  /*21d0*/  I2F.F64.U32 R10, R10 ;  /* 0x0000000a000a7312 */ /* 0x000ea20000201800 */
[----:B------:R-:W-:-:S07]  /*21e0*/  VIADD R8, R8, 0xfffffffe ;  /* 0xfffffffe08087836 */ /* 0x000fce0000000000 */
[----:B------:R-:W3:Y:S01]  /*21f0*/  I2F.F64.U32 R14, R14 ;  /* 0x0000000e000e7312 */ /* 0x000ee20000201800 */
[----:B--2---:R-:W-:-:S07]  /*2200*/  DSETP.MAX.AND P2, P3, RZ, R10, PT ;  /* 0x0000000aff00722a */ /* 0x004fce0003b4f000 */
[----:B------:R-:W2:Y:S01]  /*2210*/  I2F.F64 R20, R20 ;  /* 0x0000001400147312 */ /* 0x000ea20000201c00 */
[----:B------:R-:W-:Y:S02]  /*2220*/  IMAD.MOV.U32 R23, RZ, RZ, R10 ;  /* 0x000000ffff177224 */ /* 0x000fe400078e000a */
[----:B------:R-:W-:Y:S01]  /*2230*/  IMAD.MOV.U32 R22, RZ, RZ, R11 ;  /* 0x000000ffff167224 */ /* 0x000fe200078e000b */
[----:B------:R-:W-:Y:S01]  /*2240*/  CS2R R10, SRZ ;  /* 0x00000000000a7805 */ /* 0x000fe2000001ff00 */
[----:B---3--:R-:W-:-:S03]  /*2250*/  DSETP.MAX.AND P4, P5, RZ, R14, PT ;  /* 0x0000000eff00722a */ /* 0x008fc60003d8f000 */
[----:B------:R-:W3:Y:S01]  /*2260*/  I2F.F64 R8, R8 ;  /* 0x0000000800087312 */ /* 0x000ee20000201c00 */
[----:B------:R-:W-:Y:S01]  /*2270*/  IMAD.MOV.U32 R31, RZ, RZ, R14 ;  /* 0x000000ffff1f7224 */ /* 0x000fe200078e000e */
[----:B------:R-:W-:Y:S01]  /*2280*/  FSEL R11, R11, R22, P2 ;  /* 0x000000160b0b7208 */ /* 0x000fe20001000000 */
[----:B-1----:R-:W-:Y:S01]  /*2290*/  IMAD.WIDE R24, R0, 0x8, R24 ;  /* 0x0000000800187825 */ /* 0x002fe200078e0218 */
[----:B------:R-:W-:Y:S02]  /*22a0*/  MOV R14, RZ ;  /* 0x000000ff000e7202 */ /* 0x000fe40000000f00 */
[----:B------:R-:W-:Y:S01]  /*22b0*/  SEL R10, R10, R23, P2 ;  /* 0x000000170a0a7207 */ /* 0x000fe20001000000 */
[----:B--2---:R-:W-:Y:S01]  /*22c0*/  DSETP.MAX.AND P0, P1, RZ, R20, PT ;  /* 0x00000014ff00722a */ /* 0x004fe2000390f000 */
[----:B------:R-:W-:Y:S01]  /*22d0*/  @P3 LOP3.LUT R11, R22, 0x80000, RZ, 0xfc, !PT ;  /* 0x00080000160b3812 */ /* 0x000fe200078efcff */
[----:B------:R-:W-:Y:S01]  /*22e0*/  IMAD.MOV.U32 R35, RZ, RZ, R21 ;  /* 0x000000ffff237224 */ /* 0x000fe200078e0015 */
[C---:B------:R-:W-:Y:S01]  /*22f0*/  FSEL R21, R14.reuse, R15, P4 ;  /* 0x0000000f0e157208 */ /* 0x040fe20002000000 */
[----:B------:R-:W-:Y:S01]  /*2300*/  IMAD.MOV.U32 R33, RZ, RZ, R20 ;  /* 0x000000ffff217224 */ /* 0x000fe200078e0014 */
[----:B------:R-:W-:-:S02]  /*2310*/  SEL R14, R14, R31, P4 ;  /* 0x0000001f0e0e7207 */ /* 0x000fc40002000000 */
[----:B------:R-:W-:Y:S01]  /*2320*/  @P5 LOP3.LUT R21, R15, 0x80000, RZ, 0xfc, !PT ;  /* 0x000800000f155812 */ /* 0x000fe200078efcff */
[----:B---3--:R-:W-:Y:S01]  /*2330*/  DSETP.MAX.AND P4, P5, RZ, R8, PT ;  /* 0x00000008ff00722a */ /* 0x008fe20003d8f000 */
[----:B------:R-:W-:Y:S01]  /*2340*/  IMAD.MOV.U32 R23, RZ, RZ, R8 ;  /* 0x000000ffff177224 */ /* 0x000fe200078e0008 */
[--C-:B------:R-:W-:Y:S01]  /*2350*/  DSETP.GT.AND P2, PT, R10, R18.reuse, PT ;  /* 0x000000120a00722a */ /* 0x100fe20003f44000 */
[----:B------:R-:W-:Y:S02]  /*2360*/  IMAD.MOV.U32 R8, RZ, RZ, RZ ;  /* 0x000000ffff087224 */ /* 0x000fe400078e00ff */
[----:B------:R-:W-:Y:S02]  /*2370*/  IMAD.MOV.U32 R31, RZ, RZ, R9 ;  /* 0x000000ffff1f7224 */ /* 0x000fe400078e0009 */
[----:B------:R-:W-:Y:S01]  /*2380*/  IMAD.MOV.U32 R15, RZ, RZ, R21 ;  /* 0x000000ffff0f7224 */ /* 0x000fe200078e0015 */
[----:B------:R-:W-:Y:S02]  /*2390*/  FSEL R9, R8, R35, P0 ;  /* 0x0000002308097208 */ /* 0x000fe40000000000 */
[----:B------:R-:W-:Y:S01]  /*23a0*/  FSEL R20, R18, R10, P2 ;  /* 0x0000000a12147208 */ /* 0x000fe20001000000 */
[----:B------:R-:W-:Y:S01]  /*23b0*/  IMAD.MOV.U32 R10, RZ, RZ, RZ ;  /* 0x000000ffff0a7224 */ /* 0x000fe200078e00ff */
[----:B------:R-:W-:Y:S01]  /*23c0*/  SEL R8, R8, R33, P0 ;  /* 0x0000002108087207 */ /* 0x000fe20000000000 */
[----:B------:R-:W-:Y:S01]  /*23d0*/  DSETP.GT.AND P3, PT, R14, R18, PT ;  /* 0x000000120e00722a */ /* 0x000fe20003f64000 */
[----:B------:R-:W-:-:S02]  /*23e0*/  @P1 LOP3.LUT R9, R35, 0x80000, RZ, 0xfc, !PT ;  /* 0x0008000023091812 */ /* 0x000fc400078efcff */
[----:B------:R-:W-:Y:S02]  /*23f0*/  FSEL R21, R19, R11, P2 ;  /* 0x0000000b13157208 */ /* 0x000fe40001000000 */
[C---:B------:R-:W-:Y:S02]  /*2400*/  FSEL R11, R10.reuse, R31, P4 ;  /* 0x0000001f0a0b7208 */ /* 0x040fe40002000000 */
[----:B------:R-:W-:Y:S01]  /*2410*/  DSETP.GT.AND P0, PT, R8, R18, PT ;  /* 0x000000120800722a */ /* 0x000fe20003f04000 */
[----:B------:R-:W-:Y:S01]  /*2420*/  SEL R10, R10, R23, P4 ;  /* 0x000000170a0a7207 */ /* 0x000fe20002000000 */
[----:B------:R1:W0:Y:S01]  /*2430*/  F2I.F64.TRUNC R30, R20 ;  /* 0x00000014001e7311 */ /* 0x000222000030d100 */
[----:B------:R-:W-:Y:S02]  /*2440*/  @P5 LOP3.LUT R11, R31, 0x80000, RZ, 0xfc, !PT ;  /* 0x000800001f0b5812 */ /* 0x000fe400078efcff */
[C---:B------:R-:W-:Y:S02]  /*2450*/  FSEL R14, R18.reuse, R14, P3 ;  /* 0x0000000e120e7208 */ /* 0x040fe40001800000 */
[----:B------:R-:W-:-:S02]  /*2460*/  FSEL R22, R18, R8, P0 ;  /* 0x0000000812167208 */ /* 0x000fc40000000000 */
[C---:B------:R-:W-:Y:S01]  /*2470*/  FSEL R23, R19.reuse, R9, P0 ;  /* 0x0000000913177208 */ /* 0x040fe20000000000 */
[----:B------:R-:W-:Y:S01]  /*2480*/  DSETP.GT.AND P0, PT, R10, R18, PT ;  /* 0x000000120a00722a */ /* 0x000fe20003f04000 */
[C---:B------:R-:W-:Y:S01]  /*2490*/  FSEL R15, R19.reuse, R15, P3 ;  /* 0x0000000f130f7208 */ /* 0x040fe20001800000 */
[----:B-1----:R-:W1:Y:S01]  /*24a0*/  LDC.64 R20, c[0x0][0x388] ;  /* 0x0000e200ff147b82 */ /* 0x002e620000000a00 */
[----:B------:R-:W2:Y:S03]  /*24b0*/  F2I.F64.TRUNC R22, R22 ;  /* 0x0000001600167311 */ /* 0x000ea6000030d100 */
[----:B------:R-:W-:Y:S02]  /*24c0*/  FSEL R18, R18, R10, P0 ;  /* 0x0000000a12127208 */ /* 0x000fe40000000000 */
[----:B------:R-:W-:Y:S01]  /*24d0*/  FSEL R19, R19, R11, P0 ;  /* 0x0000000b13137208 */ /* 0x000fe20000000000 */
[----:B------:R-:W-:Y:S01]  /*24e0*/  DSETP.GEU.AND P0, PT, |R26|, |R4|, PT ;  /* 0x400000041a00722a */ /* 0x000fe20003f0e200 */
[----:B------:R-:W3:Y:S01]  /*24f0*/  LDC.64 R10, c[0x0][0x3c8] ;  /* 0x0000f200ff0a7b82 */ /* 0x000ee20000000a00 */
[----:B------:R-:W4:Y:S01]  /*2500*/  F2I.F64.TRUNC R14, R14 ;  /* 0x0000000e000e7311 */ /* 0x000f22000030d100 */
[----:B0-----:R-:W-:-:S03]  /*2510*/  IMAD R5, R30, UR7, R7 ;  /* 0x000000071e057c24 */ /* 0x001fc6000f8e0207 */
[----:B------:R-:W-:Y:S01]  /*2520*/  FSEL R12, R2, R12, !P0 ;  /* 0x0000000c020c7208 */ /* 0x000fe20004000000 */
[----:B------:R-:W-:Y:S01]  /*2530*/  IMAD R5, R5, UR6, R6 ;  /* 0x0000000605057c24 */ /* 0x000fe2000f8e0206 */
[----:B------:R-:W-:Y:S01]  /*2540*/  FSEL R13, R3, R13, !P0 ;  /* 0x0000000d030d7208 */ /* 0x000fe20004000000 */
[----:B------:R-:W0:Y:S01]  /*2550*/  LDC.64 R8, c[0x0][0x398] ;  /* 0x0000e600ff087b82 */ /* 0x000e220000000a00 */
[----:B------:R-:W1:Y:S01]  /*2560*/  F2I.F64.TRUNC R18, R18 ;  /* 0x0000001200127311 */ /* 0x000e62000030d100 */
[----:B--2---:R-:W-:-:S04]  /*2570*/  IMAD R23, R22, UR7, R7 ;  /* 0x0000000716177c24 */ /* 0x004fc8000f8e0207 */
[----:B------:R-:W-:Y:S02]  /*2580*/  IMAD R23, R23, UR6, R6 ;  /* 0x0000000617177c24 */ /* 0x000fe4000f8e0206 */
[----:B----4-:R-:W-:Y:S02]  /*2590*/  IMAD R15, R14, UR7, R7 ;  /* 0x000000070e0f7c24 */ /* 0x010fe4000f8e0207 */
[----:B-1----:R-:W-:-:S05]  /*25a0*/  IMAD.WIDE R2, R0, 0x8, R20 ;  /* 0x0000000800027825 */ /* 0x002fca00078e0214 */
[----:B------:R1:W-:Y:S01]  /*25b0*/  STG.E.64 desc[UR4][R2.64], R12 ;  /* 0x0000000c02007986 */ /* 0x0003e2000c101b04 */
[----:B------:R-:W-:Y:S02]  /*25c0*/  IMAD R27, R18, UR7, R7 ;  /* 0x00000007121b7c24 */ /* 0x000fe4000f8e0207 */
[--C-:B------:R-:W-:Y:S01]  /*25d0*/  IMAD R7, R15, UR6, R6.reuse ;  /* 0x000000060f077c24 */ /* 0x100fe2000f8e0206 */
[----:B------:R-:W5:Y:S01]  /*25e0*/  LDG.E.64 R24, desc[UR4][R24.64] ;  /* 0x0000000418187981 */ /* 0x000f62000c1e1b00 */
[----:B------:R-:W-:Y:S01]  /*25f0*/  IMAD R27, R27, UR6, R6 ;  /* 0x000000061b1b7c24 */ /* 0x000fe2000f8e0206 */
[----:B------:R-:W1:Y:S01]  /*2600*/  LDCU.64 UR6, c[0x0][0x3f0] ;  /* 0x00007e00ff0677ac */ /* 0x000e620008000a00 */
[----:B---3--:R-:W-:-:S04]  /*2610*/  IMAD.WIDE R18, R0, 0x8, R10 ;  /* 0x0000000800127825 */ /* 0x008fc800078e020a */
[--C-:B0-----:R-:W-:Y:S02]  /*2620*/  IMAD.WIDE R30, R27, 0x8, R8.reuse ;  /* 0x000000081b1e7825 */ /* 0x101fe400078e0208 */
[----:B------:R0:W5:Y:S02]  /*2630*/  LDG.E.64 R26, desc[UR4][R16.64] ;  /* 0x00000004101a7981 */ /* 0x000164000c1e1b00 */
[--C-:B------:R-:W-:Y:S02]  /*2640*/  IMAD.WIDE R28, R23, 0x8, R8.reuse ;  /* 0x00000008171c7825 */ /* 0x100fe400078e0208 */
[----:B------:R-:W5:Y:S02]  /*2650*/  LDG.E.64 R18, desc[UR4][R18.64] ;  /* 0x0000000412127981 */ /* 0x000f64000c1e1b00 */
[--C-:B------:R-:W-:Y:S02]  /*2660*/  IMAD.WIDE R4, R5, 0x8, R8.reuse ;  /* 0x0000000805047825 */ /* 0x100fe400078e0208 */
[----:B------:R-:W5:Y:S02]  /*2670*/  LDG.E.64 R30, desc[UR4][R30.64] ;  /* 0x000000041e1e7981 */ /* 0x000f64000c1e1b00 */
[----:B------:R-:W-:-:S02]  /*2680*/  IMAD.WIDE R6, R7, 0x8, R8 ;  /* 0x0000000807067825 */ /* 0x000fc400078e0208 */
[----:B------:R-:W5:Y:S04]  /*2690*/  LDG.E.64 R28, desc[UR4][R28.64] ;  /* 0x000000041c1c7981 */ /* 0x000f68000c1e1b00 */
[----:B------:R-:W5:Y:S04]  /*26a0*/  LDG.E.64 R4, desc[UR4][R4.64] ;  /* 0x0000000404047981 */ /* 0x000f68000c1e1b00 */
[----:B------:R-:W5:Y:S01]  /*26b0*/  LDG.E.64 R6, desc[UR4][R6.64] ;  /* 0x0000000406067981 */ /* 0x000f62000c1e1b00 */
[----:B-1----:R-:W-:-:S10]  /*26c0*/  DADD R2, -RZ, |UR6| ;  /* 0x40000006ff027e29 */ /* 0x002fd40008000100 */
        /* <DEDUP_REMOVED lines=18> */
.L_x_105:
[----:B------:R-:W-:Y:S01]  /*27f0*/  FSEL R3, R11, 1.875, P2 ;  /* 0x3ff000000b037808 */ /* 0x000fe20001000000 */
[----:B------:R-:W-:Y:S01]  /*2800*/  DADD R12, R4, R4 ;  /* 0x00000000040c7229 */ /* 0x000fe20000000004 */
[----:B------:R-:W-:Y:S01]  /*2810*/  FSEL R2, R10, RZ, P2 ;  /* 0x000000ff0a027208 */ /* 0x000fe20001000000 */
[C---:B------:R-:W-:Y:S01]  /*2820*/  DADD R8, R26.reuse, R26 ;  /* 0x000000001a087229 */ /* 0x040fe2000000001a */
[----:B------:R-:W0:Y:S01]  /*2830*/  MUFU.RCP64H R11, R3 ;  /* 0x00000003000b7308 */ /* 0x000e220000001800 */
[----:B------:R-:W-:Y:S01]  /*2840*/  MOV R10, 0x1 ;  /* 0x00000001000a7802 */ /* 0x000fe20000000f00 */
[----:B------:R-:W-:Y:S03]  /*2850*/  BSSY.RECONVERGENT B1, `(.L_x_106) ;  /* 0x0000020000017945 */ /* 0x000fe60003800200 */
[----:B------:R-:W-:Y:S02]  /*2860*/  DADD R12, R26, -R12 ;  /* 0x000000001a0c7229 */ /* 0x000fe4000000080c */
[----:B------:R-:W-:-:S06]  /*2870*/  DADD R8, R28, -R8 ;  /* 0x000000001c087229 */ /* 0x000fcc0000000808 */
[----:B------:R-:W-:Y:S02]  /*2880*/  DADD R6, R6, R12 ;  /* 0x0000000006067229 */ /* 0x000fe4000000000c */
[----:B------:R-:W-:Y:S02]  /*2890*/  DADD R16, R4, R8 ;  /* 0x0000000004107229 */ /* 0x000fe40000000008 */
[----:B0-----:R-:W-:-:S06]  /*28a0*/  DFMA R12, -R2, R10, 1 ;  /* 0x3ff00000020c742b */ /* 0x001fcc000000010a */
[----:B------:R-:W-:Y:S02]  /*28b0*/  DSETP.GEU.AND P0, PT, |R16|, |R6|, PT ;  /* 0x400000061000722a */ /* 0x000fe40003f0e200 */
[----:B------:R-:W-:Y:S02]  /*28c0*/  DFMA R12, R12, R12, R12 ;  /* 0x0000000c0c0c722b */ /* 0x000fe4000000000c */
[----:B------:R-:W-:Y:S02]  /*28d0*/  DMUL R8, R16, R6 ;  /* 0x0000000610087228 */ /* 0x000fe40000000000 */
[----:B------:R-:W-:Y:S02]  /*28e0*/  FSEL R14, R16, R6, !P0 ;  /* 0x00000006100e7208 */ /* 0x000fe40004000000 */
[----:B------:R-:W-:Y:S02]  /*28f0*/  FSEL R15, R17, R7, !P0 ;  /* 0x00000007110f7208 */ /* 0x000fe40004000000 */
[----:B------:R-:W-:-:S02]  /*2900*/  DFMA R12, R10, R12, R10 ;  /* 0x0000000c0a0c722b */ /* 0x000fc4000000000a */
[----:B------:R-:W-:Y:S02]  /*2910*/  DSETP.GEU.AND P0, PT, R8, RZ, PT ;  /* 0x000000ff0800722a */ /* 0x000fe40003f0e000 */
[----:B------:R-:W-:-:S04]  /*2920*/  DMUL R6, R14, 0.5 ;  /* 0x3fe000000e067828 */ /* 0x000fc80000000000 */
        /* <DEDUP_REMOVED lines=15> */
[----:B------:R-:W-:Y:S05]  /*2a20*/  CALL.REL.NOINC `($__internal_2_$__cuda_sm20_div_rn_f64_full) ;  /* 0x0000000400907944 */ /* 0x000fea0003c00000 */
[----:B------:R-:W-:Y:S02]  /*2a30*/  IMAD.MOV.U32 R6, RZ, RZ, R12 ;  /* 0x000000ffff067224 */ /* 0x000fe400078e000c */
[----:B------:R-:W-:-:S07]  /*2a40*/  IMAD.MOV.U32 R7, RZ, RZ, R9 ;  /* 0x000000ffff077224 */ /* 0x000fce00078e0009 */
.L_x_107:
[----:B------:R-:W-:Y:S05]  /*2a50*/  BSYNC.RECONVERGENT B1 ;  /* 0x0000000000017941 */ /* 0x000fea0003800200 */
.L_x_106:
        /* <DEDUP_REMOVED lines=24> */
[----:B------:R-:W-:Y:S05]  /*2be0*/  CALL.REL.NOINC `($__internal_2_$__cuda_sm20_div_rn_f64_full) ;  /* 0x0000000400207944 */ /* 0x000fea0003c00000 */
[----:B------:R-:W-:-:S07]  /*2bf0*/  IMAD.MOV.U32 R8, RZ, RZ, R12 ;  /* 0x000000ffff087224 */ /* 0x000fce00078e000c */
.L_x_109:
[----:B------:R-:W-:Y:S05]  /*2c00*/  BSYNC.RECONVERGENT B1 ;  /* 0x0000000000017941 */ /* 0x000fea0003800200 */
.L_x_108:
        /* <DEDUP_REMOVED lines=34> */
.L_x_111:
[----:B------:R-:W-:Y:S05]  /*2e30*/  BSYNC.RECONVERGENT B1 ;  /* 0x0000000000017941 */ /* 0x000fea0003800200 */
.L_x_110:
        /* <DEDUP_REMOVED lines=24> */
[----:B------:R-:W-:Y:S05]  /*2fc0*/  CALL.REL.NOINC `($__internal_2_$__cuda_sm20_div_rn_f64_full) ;  /* 0x0000000000287944 */ /* 0x000fea0003c00000 */
[----:B------:R-:W-:-:S07]  /*2fd0*/  IMAD.MOV.U32 R8, RZ, RZ, R12 ;  /* 0x000000ffff087224 */ /* 0x000fce00078e000c */
.L_x_113:
[----:B------:R-:W-:Y:S05]  /*2fe0*/  BSYNC.RECONVERGENT B1 ;  /* 0x0000000000017941 */ /* 0x000fea0003800200 */
.L_x_112:
[----:B------:R-:W0:Y:S01]  /*2ff0*/  LDC.64 R10, c[0x0][0x390] ;  /* 0x0000e400ff0a7b82 */ /* 0x000e220000000a00 */
[----:B------:R-:W-:Y:S02]  /*3000*/  DFMA R8, R18, R16, R8 ;  /* 0x000000101208722b */ /* 0x000fe40000000008 */
[----:B------:R-:W-:-:S08]  /*3010*/  DSETP.GEU.AND P0, PT, |R4|, |R2|, PT ;  /* 0x400000020400722a */ /* 0x000fd00003f0e200 */
[----:B------:R-:W-:Y:S02]  /*3020*/  FSEL R4, R6, R8, !P0 ;  /* 0x0000000806047208 */ /* 0x000fe40004000000 */
[----:B------:R-:W-:Y:S01]  /*3030*/  FSEL R5, R7, R9, !P0 ;  /* 0x0000000907057208 */ /* 0x000fe20004000000 */
[----:B0-----:R-:W-:-:S05]  /*3040*/  IMAD.WIDE R2, R0, 0x8, R10 ;  /* 0x0000000800027825 */ /* 0x001fca00078e020a */
[----:B------:R-:W-:Y:S01]  /*3050*/  STG.E.64 desc[UR4][R2.64], R4 ;  /* 0x0000000402007986 */ /* 0x000fe2000c101b04 */
[----:B------:R-:W-:Y:S05]  /*3060*/  EXIT ;  /* 0x000000000000794d */ /* 0x000fea0003800000 */
        .weak           $__internal_2_$__cuda_sm20_div_rn_f64_full
        .type           $__internal_2_$__cuda_sm20_div_rn_f64_full,@function
        .size           $__internal_2_$__cuda_sm20_div_rn_f64_full,($_Z13upwind_normalPdS_S_PKdS1_S1_S1_S1_S1_S1_iiidddi$__internal_accurate_pow - $__internal_2_$__cuda_sm20_div_rn_f64_full)
$__internal_2_$__cuda_sm20_div_rn_f64_full:
[C---:B------:R-:W-:Y:S01]  /*3070*/  FSETP.GEU.AND P0, PT, |R23|.reuse, 1.469367938527859385e-39, PT ;  /* 0x001000001700780b */ /* 0x040fe20003f0e200 */
[----:B------:R-:W-:Y:S01]  /*3080*/  IMAD.MOV.U32 R45, RZ, RZ, R9 ;  /* 0x000000ffff2d7224 */ /* 0x000fe200078e0009 */
[----:B------:R-:W-:Y:S01]  /*3090*/  LOP3.LUT R20, R23, 0x800fffff, RZ, 0xc0, !PT ;  /* 0x800fffff17147812 */ /* 0x000fe200078ec0ff */
[----:B------:R-:W-:Y:S01]  /*30a0*/  IMAD.MOV.U32 R42, RZ, RZ, 0x1 ;  /* 0x00000001ff2a7424 */ /* 0x000fe200078e00ff */
[----:B------:R-:W-:Y:S01]  /*30b0*/  BSSY.RECONVERGENT B0, `(.L_x_114) ;  /* 0x000005a000007945 */ /* 0x000fe20003800200 */
[----:B------:R-:W-:Y:S01]  /*30c0*/  IMAD.MOV.U32 R44, RZ, RZ, R12 ;  /* 0x000000ffff2c7224 */ /* 0x000fe200078e000c */
[----:B------:R-:W-:Y:S01]  /*30d0*/  LOP3.LUT R21, R20, 0x3ff00000, RZ, 0xfc, !PT ;  /* 0x3ff0000014157812 */ /* 0x000fe200078efcff */
[----:B------:R-:W-:Y:S01]  /*30e0*/  IMAD.MOV.U32 R20, RZ, RZ, R22 ;  /* 0x000000ffff147224 */ /* 0x000fe200078e0016 */
[C---:B------:R-:W-:Y:S01]  /*30f0*/  FSETP.GEU.AND P2, PT, |R45|.reuse, 1.469367938527859385e-39, PT ;  /* 0x001000002d00780b */ /* 0x040fe20003f4e200 */
[----:B------:R-:W-:Y:S01]  /*3100*/  IMAD.MOV.U32 R11, RZ, RZ, 0x1ca00000 ;  /* 0x1ca00000ff0b7424 */ /* 0x000fe200078e00ff */
[----:B------:R-:W-:-:S02]  /*3110*/  LOP3.LUT R9, R45, 0x7ff00000, RZ, 0xc0, !PT ;  /* 0x7ff000002d097812 */ /* 0x000fc400078ec0ff */
[----:B------:R-:W-:Y:S01]  /*3120*/  LOP3.LUT R12, R23, 0x7ff00000, RZ, 0xc0, !PT ;  /* 0x7ff00000170c7812 */ /* 0x000fe200078ec0ff */
[----:B------:R-:W-:-:S03]  /*3130*/  @!P0 DMUL R20, R22, 8.98846567431157953865e+307 ;  /* 0x7fe0000016148828 */ /* 0x000fc60000000000 */
        /* <DEDUP_REMOVED lines=14> */
[----:B------:R-:W-:Y:S02]  /*3220*/  LOP3.LUT R47, R14, 0x800fffff, R45, 0xf8, !PT ;  /* 0x800fffff0e2f7812 */ /* 0x000fe400078ef82d */
[----:B------:R-:W-:-:S05]  /*3230*/  MOV R46, R44 ;  /* 0x0000002c002e7202 */ /* 0x000fca0000000f00 */
[----:B------:R-:W-:Y:S02]  /*3240*/  DFMA R50, R42, -R20, 1 ;  /* 0x3ff000002a32742b */ /* 0x000fe40000000814 */
[----:B------:R-:W-:-:S06]  /*3250*/  @!P2 DFMA R46, R46, 2, -R48 ;  /* 0x400000002e2ea82b */ /* 0x000fcc0000000830 */
[----:B------:R-:W-:-:S04]  /*3260*/  DFMA R50, R42, R50, R42 ;  /* 0x000000322a32722b */ /* 0x000fc8000000002a */
[----:B------:R-:W-:-:S04]  /*3270*/  @!P2 LOP3.LUT R13, R47, 0x7ff00000, RZ, 0xc0, !PT ;  /* 0x7ff000002f0da812 */ /* 0x000fc800078ec0ff */
[----:B------:R-:W-:Y:S01]  /*3280*/  DMUL R48, R50, R46 ;  /* 0x0000002e32307228 */ /* 0x000fe20000000000 */
[----:B------:R-:W-:-:S05]  /*3290*/  VIADD R14, R13, 0xffffffff ;  /* 0xffffffff0d0e7836 */ /* 0x000fca0000000000 */
[----:B------:R-:W-:Y:S01]  /*32a0*/  ISETP.GT.U32.AND P0, PT, R14, 0x7feffffe, PT ;  /* 0x7feffffe0e00780c */ /* 0x000fe20003f04070 */
[----:B------:R-:W-:Y:S01]  /*32b0*/  VIADD R14, R12, 0xffffffff ;  /* 0xffffffff0c0e7836 */ /* 0x000fe20000000000 */
[----:B------:R-:W-:-:S04]  /*32c0*/  DFMA R42, R48, -R20, R46 ;  /* 0x80000014302a722b */ /* 0x000fc8000000002e */
[----:B------:R-:W-:-:S04]  /*32d0*/  ISETP.GT.U32.OR P0, PT, R14, 0x7feffffe, P0 ;  /* 0x7feffffe0e00780c */ /* 0x000fc80000704470 */
[----:B------:R-:W-:-:S09]  /*32e0*/  DFMA R42, R50, R42, R48 ;  /* 0x0000002a322a722b */ /* 0x000fd20000000030 */
        /* <DEDUP_REMOVED lines=18> */
[C---:B------:R-:W-:Y:S01]  /*3410*/  IADD3 R21, PT, PT, -R12.reuse, RZ, RZ ;  /* 0x000000ff0c157210 */ /* 0x040fe20007ffe1ff */
[----:B------:R-:W-:Y:S01]  /*3420*/  IMAD.MOV.U32 R20, RZ, RZ, RZ ;  /* 0x000000ffff147224 */ /* 0x000fe200078e00ff */
[----:B------:R-:W-:-:S05]  /*3430*/  IADD3 R12, PT, PT, -R12, -0x43300000, RZ ;  /* 0xbcd000000c0c7810 */ /* 0x000fca0007ffe1ff */
        /* <DEDUP_REMOVED lines=9> */
.L_x_115:
        /* <DEDUP_REMOVED lines=17> */
.L_x_118:
[----:B------:R-:W-:Y:S01]  /*35e0*/  LOP3.LUT R9, R23, 0x80000, RZ, 0xfc, !PT ;  /* 0x0008000017097812 */ /* 0x000fe200078efcff */
[----:B------:R-:W-:-:S04]  /*35f0*/  IMAD.MOV.U32 R48, RZ, RZ, R22 ;  /* 0x000000ffff307224 */ /* 0x000fc800078e0016 */
[----:B------:R-:W-:Y:S01]  /*3600*/  IMAD.MOV.U32 R49, RZ, RZ, R9 ;  /* 0x000000ffff317224 */ /* 0x000fe200078e0009 */
[----:B------:R-:W-:Y:S06]  /*3610*/  BRA `(.L_x_116) ;  /* 0x00000000000c7947 */ /* 0x000fec0003800000 */
.L_x_117:
[----:B------:R-:W-:Y:S01]  /*3620*/  LOP3.LUT R9, R45, 0x80000, RZ, 0xfc, !PT ;  /* 0x000800002d097812 */ /* 0x000fe200078efcff */
[----:B------:R-:W-:-:S04]  /*3630*/  IMAD.MOV.U32 R48, RZ, RZ, R44 ;  /* 0x000000ffff307224 */ /* 0x000fc800078e002c */
[----:B------:R-:W-:-:S07]  /*3640*/  IMAD.MOV.U32 R49, RZ, RZ, R9 ;  /* 0x000000ffff317224 */ /* 0x000fce00078e0009 */
.L_x_116:
[----:B------:R-:W-:Y:S05]  /*3650*/  BSYNC.RECONVERGENT B0 ;  /* 0x0000000000007941 */ /* 0x000fea0003800200 */
.L_x_114:
[----:B------:R-:W-:Y:S02]  /*3660*/  IMAD.MOV.U32 R11, RZ, RZ, 0x0 ;  /* 0x00000000ff0b7424 */ /* 0x000fe400078e00ff */
[----:B------:R-:W-:Y:S02]  /*3670*/  IMAD.MOV.U32 R12, RZ, RZ, R48 ;  /* 0x000000ffff0c7224 */ /* 0x000fe400078e0030 */
[----:B------:R-:W-:Y:S01]  /*3680*/  IMAD.MOV.U32 R9, RZ, RZ, R49 ;  /* 0x000000ffff097224 */ /* 0x000fe200078e0031 */
[----:B------:R-:W-:Y:S06]  /*3690*/  RET.REL.NODEC R10 `(_Z13upwind_normalPdS_S_PKdS1_S1_S1_S1_S1_S1_iiidddi) ;  /* 0xffffffc80a587950 */ /* 0x000fec0003c3ffff */
        .type           $_Z13upwind_normalPdS_S_PKdS1_S1_S1_S1_S1_S1_iiidddi$__internal_accurate_pow,@function
        .size           $_Z13upwind_normalPdS_S_PKdS1_S1_S1_S1_S1_S1_iiidddi$__internal_accurate_pow,(.L_x_126 - $_Z13upwind_normalPdS_S_PKdS1_S1_S1_S1_S1_S1_iiidddi$__internal_accurate_pow)
$_Z13upwind_normalPdS_S_PKdS1_S1_S1_S1_S1_S1_iiidddi$__internal_accurate_pow:
[----:B------:R-:W-:Y:S01]  /*36a0*/  ISETP.GT.U32.AND P0, PT, R3, 0xfffff, PT ;  /* 0x000fffff0300780c */ /* 0x000fe20003f04070 */
[--C-:B------:R-:W-:Y:S01]  /*36b0*/  IMAD.MOV.U32 R11, RZ, RZ, R3.reuse ;  /* 0x000000ffff0b7224 */ /* 0x100fe200078e0003 */
[----:B------:R-:W-:Y:S01]  /*36c0*/  MOV R9, R3 ;  /* 0x0000000300097202 */ /* 0x000fe20000000f00 */
[----:B------:R-:W-:Y:S01]  /*36d0*/  UMOV UR6, 0x7d2cafe2 ;  /* 0x7d2cafe200067882 */ /* 0x000fe20000000000 */
        /* <DEDUP_REMOVED lines=14> */
[----:B------:R-:W-:-:S04]  /*37c0*/  @P1 VIADD R9, R21, 0xfff00000 ;  /* 0xfff0000015091836 */ /* 0x000fc80000000000 */
[----:B------:R-:W-:Y:S02]  /*37d0*/  @P1 IMAD.MOV.U32 R21, RZ, RZ, R9 ;  /* 0x000000ffff151224 */ /* 0x000fe400078e0009 */
[C---:B------:R-:W-:Y:S02]  /*37e0*/  VIADD R9, R3.reuse, 0xfffffc01 ;  /* 0xfffffc0103097836 */ /* 0x040fe40000000000 */
[----:B------:R-:W-:Y:S02]  /*37f0*/  @P1 VIADD R9, R3, 0xfffffc02 ;  /* 0xfffffc0203091836 */ /* 0x000fe40000000000 */
[C---:B------:R-:W-:Y:S02]  /*3800*/  DADD R22, R20.reuse, 1 ;  /* 0x3ff0000014167429 */ /* 0x040fe40000000000 */
[----:B------:R-:W-:-:S04]  /*3810*/  DADD R20, R20, -1 ;  /* 0xbff0000014147429 */ /* 0x000fc80000000000 */
[----:B------:R-:W0:Y:S02]  /*3820*/  MUFU.RCP64H R11, R23 ;  /* 0x00000017000b7308 */ /* 0x000e240000001800 */
[----:B0-----:R-:W-:-:S08]  /*3830*/  DFMA R42, -R22, R10, 1 ;  /* 0x3ff00000162a742b */ /* 0x001fd0000000010a */
[----:B------:R-:W-:-:S08]  /*3840*/  DFMA R42, R42, R42, R42 ;  /* 0x0000002a2a2a722b */ /* 0x000fd0000000002a */
[----:B------:R-:W-:Y:S01]  /*3850*/  DFMA R42, R10, R42, R10 ;  /* 0x0000002a0a2a722b */ /* 0x000fe2000000000a */
[----:B------:R-:W-:Y:S01]  /*3860*/  IMAD.MOV.U32 R10, RZ, RZ, 0x41ad3b5a ;  /* 0x41ad3b5aff0a7424 */ /* 0x000fe200078e00ff */
[----:B------:R-:W-:-:S06]  /*3870*/  MOV R11, 0x3ed0f5d2 ;  /* 0x3ed0f5d2000b7802 */ /* 0x000fcc0000000f00 */
        /* <DEDUP_REMOVED lines=39> */
[----:B------:R-:W-:-:S04]  /*3af0*/  DFMA R22, R50, R20, -R38 ;  /* 0x000000143216722b */ /* 0x000fc80000000826 */
[----:B------:R-:W-:-:S04]  /*3b00*/  DADD R44, R48, R46 ;  /* 0x00000000302c7229 */ /* 0x000fc8000000002e */
[----:B------:R-:W-:-:S04]  /*3b10*/  DFMA R22, R10, R20, R22 ;  /* 0x000000140a16722b */ /* 0x000fc80000000016 */
[----:B------:R-:W-:Y:S02]  /*3b20*/  DMUL R20, R44, R38 ;  /* 0x000000262c147228 */ /* 0x000fe40000000000 */
[----:B------:R-:W-:Y:S02]  /*3b30*/  DADD R48, R48, -R44 ;  /* 0x0000000030307229 */ /* 0x000fe4000000082c */
[----:B------:R-:W-:-:S04]  /*3b40*/  DFMA R22, R50, R42, R22 ;  /* 0x0000002a3216722b */ /* 0x000fc80000000016 */
[----:B------:R-:W-:Y:S02]  /*3b50*/  DFMA R42, R44, R38, -R20 ;  /* 0x000000262c2a722b */ /* 0x000fe40000000814 */
[----:B------:R-:W-:-:S06]  /*3b60*/  DADD R48, R46, R48 ;  /* 0x000000002e307229 */ /* 0x000fcc0000000030 */
        /* <DEDUP_REMOVED lines=9> */
[----:B------:R-:W-:Y:S01]  /*3c00*/  DADD R10, R10, R20 ;  /* 0x000000000a0a7229 */ /* 0x000fe20000000014 */
[----:B------:R-:W-:Y:S01]  /*3c10*/  LOP3.LUT R20, R9, 0x80000000, RZ, 0x3c, !PT ;  /* 0x8000000009147812 */ /* 0x000fe200078e3cff */
[----:B------:R-:W-:-:S06]  /*3c20*/  IMAD.MOV.U32 R21, RZ, RZ, 0x43300000 ;  /* 0x43300000ff157424 */ /* 0x000fcc00078e00ff */
[----:B------:R-:W-:Y:S02]  /*3c30*/  DADD R38, R22, R10 ;  /* 0x0000000016267229 */ /* 0x000fe4000000000a */
[----:B------:R-:W-:Y:S01]  /*3c40*/  DADD R20, R20, -UR6 ;  /* 0x8000000614147e29 */ /* 0x000fe20008000000 */
[----:B------:R-:W-:Y:S01]  /*3c50*/  UMOV UR6, 0xfefa39ef ;  /* 0xfefa39ef00067882 */ /* 0x000fe20000000000 */
[----:B------:R-:W-:-:S04]  /*3c60*/  UMOV UR7, 0x3fe62e42 ;  /* 0x3fe62e4200077882 */ /* 0x000fc80000000000 */
[--C-:B------:R-:W-:Y:S02]  /*3c70*/  DADD R42, R22, -R38.reuse ;  /* 0x00000000162a7229 */ /* 0x100fe40000000826 */
[----:B------:R-:W-:-:S06]  /*3c80*/  DFMA R12, R20, UR6, R38 ;  /* 0x00000006140c7c2b */ /* 0x000fcc0008000026 */
[----:B------:R-:W-:Y:S02]  /*3c90*/  DADD R42, R10, R42 ;  /* 0x000000000a2a7229 */ /* 0x000fe4000000002a */
[----:B------:R-:W-:-:S08]  /*3ca0*/  DFMA R22, R20, -UR6, R12 ;  /* 0x8000000614167c2b */ /* 0x000fd0000800000c */
        /* <DEDUP_REMOVED lines=23> */
[----:B------:R-:W-:Y:S01]  /*3e20*/  MOV R11, 0x3e928af3 ;  /* 0x3e928af3000b7802 */ /* 0x000fe20000000f00 */
[----:B------:R-:W-:-:S05]  /*3e30*/  UMOV UR7, 0x3e5ade15 ;  /* 0x3e5ade1500077882 */ /* 0x000fca0000000000 */
        /* <DEDUP_REMOVED lines=43> */
.L_x_119:
[----:B------:R-:W-:Y:S02]  /*40f0*/  DFMA R12, R12, R22, R22 ;  /* 0x000000160c0c722b */ /* 0x000fe40000000016 */
[----:B------:R-:W-:-:S08]  /*4100*/  DSETP.NEU.AND P0, PT, |R22|, +INF , PT ;  /* 0x7ff000001600742a */ /* 0x000fd00003f0d200 */
[----:B------:R-:W-:Y:S01]  /*4110*/  FSEL R10, R22, R12, !P0 ;  /* 0x0000000c160a7208 */ /* 0x000fe20004000000 */
[----:B------:R-:W-:Y:S01]  /*4120*/  IMAD.MOV.U32 R12, RZ, RZ, R2 ;  /* 0x000000ffff0c7224 */ /* 0x000fe200078e0002 */
[----:B------:R-:W-:Y:S01]  /*4130*/  FSEL R3, R23, R13, !P0 ;  /* 0x0000000d17037208 */ /* 0x000fe20004000000 */
[----:B------:R-:W-:-:S04]  /*4140*/  IMAD.MOV.U32 R13, RZ, RZ, 0x0 ;  /* 0x00000000ff0d7424 */ /* 0x000fc800078e00ff */
[----:B------:R-:W-:Y:S05]  /*4150*/  RET.REL.NODEC R12 `(_Z13upwind_normalPdS_S_PKdS1_S1_S1_S1_S1_S1_iiidddi) ;  /* 0xffffffbc0ca87950 */ /* 0x000fea0003c3ffff */
.L_x_120:
        /* <DEDUP_REMOVED lines=10> */
.L_x_126:


//--------------------- .nv.shared.reserved.0     --------------------------
	.section	.nv.shared.reserved.0,"aw",@nobits
	.weak		__nv_reservedSMEM_offset_0_alias
	.size		__nv_reservedSMEM_offset_0_alias, 0, 64
	.other		__nv_reservedSMEM_offset_0_alias,@"STO_CUDA_RESERVED_SHARED STV_DEFAULT"
__nv_reservedSMEM_offset_0_alias:
	.zero		0
	.zero		64


//--------------------- .nv.constant0._Z11extend_stepPdPKdS1_S1_S1_S1_S1_S1_S1_S1_S1_S1_S1_S1_S1_S1_S1_S1_iiidddi --------------------------
	.section	.nv.constant0._Z11extend_stepPdPKdS1_S1_S1_S1_S1_S1_S1_S1_S1_S1_S1_S1_S1_S1_S1_S1_iiidddi,"a",@progbits
	.sectionflags	@""
	.align	4
.nv.constant0._Z11extend_stepPdPKdS1_S1_S1_S1_S1_S1_S1_S1_S1_S1_S1_S1_S1_S1_S1_S1_iiidddi:
	.zero		1084


//--------------------- .nv.constant0._Z20boundary_interpolatePdS_S_S_S_S_PKdS1_S1_S1_S1_S1_S1_iiidddi --------------------------
	.section	.nv.constant0._Z20boundary_interpolatePdS_S_S_S_S_PKdS1_S1_S1_S1_S1_S1_iiidddi,"a",@progbits
	.sectionflags	@""
	.align	4
.nv.constant0._Z20boundary_interpolatePdS_S_S_S_S_PKdS1_S1_S1_S1_S1_S1_iiidddi:
	.zero		1044


//--------------------- .nv.constant0._Z13upwind_normalPdS_S_PKdS1_S1_S1_S1_S1_S1_iiidddi --------------------------
	.section	.nv.constant0._Z13upwind_normalPdS_S_PKdS1_S1_S1_S1_S1_S1_iiidddi,"a",@progbits
	.sectionflags	@""
	.align	4
.nv.constant0._Z13upwind_normalPdS_S_PKdS1_S1_S1_S1_S1_S1_iiidddi:
	.zero		1020


//--------------------- SYMBOLS --------------------------

	.type		.nv.reservedSmem.offset0,@object
	.size		.nv.reservedSmem.offset0,0x4
